def gluon_mma(
    a_ptr,
    b_ptr,
    c_ptr,
    M: gl.constexpr,
    N: gl.constexpr,
    K: gl.constexpr,
    BLK_A: gl.constexpr,
    BLK_B: gl.constexpr,
    SHARED_A: gl.constexpr,
    SHARED_B: gl.constexpr,
    ACC_LAYOUT: gl.constexpr,
    TMEM_LAYOUT: gl.constexpr,
    USE_TCGEN05: gl.constexpr,
    IS_ASYNC: gl.constexpr,
):
    offs_m = gl.arange(0, M, layout=gl.SliceLayout(1, BLK_A))
    offs_ka = gl.arange(0, K, layout=gl.SliceLayout(0, BLK_A))
    offs_kb = gl.arange(0, K, layout=gl.SliceLayout(1, BLK_B))
    offs_n = gl.arange(0, N, layout=gl.SliceLayout(0, BLK_B))
    a = gl.load(a_ptr + offs_m[:, None] * K + offs_ka[None, :])
    b = gl.load(b_ptr + offs_kb[:, None] * N + offs_n[None, :])
    a_smem = gl.allocate_shared_memory(a.dtype, [M, K], SHARED_A, a)
    b_smem = gl.allocate_shared_memory(b.dtype, [K, N], SHARED_B, b)

    if USE_TCGEN05:
        fence_async_shared()
        bar = gl.allocate_shared_memory(gl.int64, [1], mbarrier.MBarrierLayout())
        mbarrier.init(bar, count=1)
        acc_tmem = allocate_tensor_memory(gl.float32, [M, N], TMEM_LAYOUT)
        tcgen05_mma(a_smem, b_smem, acc_tmem, use_acc=False)
        tcgen05_commit(bar)
        mbarrier.wait(bar, phase=0)
        mbarrier.invalidate(bar)
        acc = acc_tmem.load(ACC_LAYOUT)
    else:
        acc = gl.zeros([M, N], dtype=gl.float32, layout=ACC_LAYOUT)
        acc = hopper.warpgroup_mma(a_smem, b_smem, acc, is_async=IS_ASYNC)
        if IS_ASYNC:
            acc = hopper.warpgroup_mma_wait(num_outstanding=0, deps=[acc])

    out_layout: gl.constexpr = gl.BlockedLayout(
        [1, 1], [1, 32], [gl.num_warps(), 1], [1, 0]
    )
    acc = gl.convert_layout(acc, out_layout)
    offs_cm = gl.arange(0, M, layout=gl.SliceLayout(1, out_layout))
    offs_cn = gl.arange(0, N, layout=gl.SliceLayout(0, out_layout))
    gl.store(c_ptr + offs_cm[:, None] * N + offs_cn[None, :], acc)

# config = {"BLOCK_K": 128, "BLOCK_M": 128, "BLOCK_N": 64, "arch": "sm_100", "dtype": "fp8e4m3", "is_async": 1, "num_warps": 8}
# arch = sm_100


// ===== COMPILED SASS (sm_100a) =====

	.target	sm_100a

	.elftype	@"ET_EXEC"


//--------------------- .note.nv.tkinfo           --------------------------
	.section	.note.nv.tkinfo,"",@"SHT_NOTE"
	.sectionflags	@"SHF_NOTE_NV_TKINFO"
	.tkinfo
        /*0018*/ 	.word	0x00000081
        /*0030*/ 	.string	""
        /*0030*/ 	.string	"ptxas-blackwell"
        /*0030*/ 	.string	"Cuda compilation tools, release 12.9, V12.9.86"
        /*0030*/ 	.string	"Build cuda_12.9.r12.9/compiler.36037853_0"
        /*0030*/ 	.string	"-v  -suppress-debug-info  -lineinfo  -arch sm_100a "



//--------------------- .note.nv.cuver            --------------------------
	.section	.note.nv.cuver,"",@"SHT_NOTE"
	.sectionflags	@"SHF_NOTE_NV_CUVER"
        /*0018*/ 	.short	0x0001
        /*001a*/ 	.short	0x0064
        /*001c*/ 	.short	0x0001
        /*001e*/ 	.short	0x0000
        /*0020*/ 	.short	0x0001
        /*0022*/ 	.short	0x0000


//--------------------- .nv.info                  --------------------------
	.section	.nv.info,"",@"SHT_CUDA_INFO"
	.align	4


	//----- nvinfo : EIATTR_REGCOUNT
	.align		4
        /*0000*/ 	.byte	0x04, 0x2f
        /*0002*/ 	.short	(.L_4 - .L_3)
	.align		4
.L_3:
        /*0004*/ 	.word	index@(gluon_mma)
        /*0008*/ 	.word	0x00000050


	//----- nvinfo : EIATTR_FRAME_SIZE
	.align		4
.L_4:
        /*000c*/ 	.byte	0x04, 0x11
        /*000e*/ 	.short	(.L_6 - .L_5)
	.align		4
.L_5:
        /*0010*/ 	.word	index@($__internal_2_$__cuda_sm10x_tcgen05_guardrail_trap_unallocated_columns_being_dealloced)
        /*0014*/ 	.word	0x00000000


	//----- nvinfo : EIATTR_FRAME_SIZE
	.align		4
.L_6:
        /*0018*/ 	.byte	0x04, 0x11
        /*001a*/ 	.short	(.L_8 - .L_7)
	.align		4
.L_7:
        /*001c*/ 	.word	index@($__internal_1_$__cuda_sm10x_tcgen05_guardrail_trap_phase_invalid_during_alloc)
        /*0020*/ 	.word	0x00000000


	//----- nvinfo : EIATTR_FRAME_SIZE
	.align		4
.L_8:
        /*0024*/ 	.byte	0x04, 0x11
        /*0026*/ 	.short	(.L_10 - .L_9)
	.align		4
.L_9:
        /*0028*/ 	.word	index@($__internal_0_$__cuda_sm10x_tcgen05_guardrail_trap_col_being_dealloced_not_returned_by_alloc)
        /*002c*/ 	.word	0x00000000


	//----- nvinfo : EIATTR_FRAME_SIZE
	.align		4
.L_10:
        /*0030*/ 	.byte	0x04, 0x11
        /*0032*/ 	.short	(.L_12 - .L_11)
	.align		4
.L_11:
        /*0034*/ 	.word	index@(gluon_mma)
        /*0038*/ 	.word	0x00000000


	//----- nvinfo : EIATTR_MIN_STACK_SIZE
	.align		4
.L_12:
        /*003c*/ 	.byte	0x04, 0x12
        /*003e*/ 	.short	(.L_14 - .L_13)
	.align		4
.L_13:
        /*0040*/ 	.word	index@(gluon_mma)
        /*0044*/ 	.word	0x00000000
.L_14:


//--------------------- .nv.info.gluon_mma        --------------------------
	.section	.nv.info.gluon_mma,"",@"SHT_CUDA_INFO"
	.sectionflags	@""
	.align	4


	//----- nvinfo : EIATTR_CUDA_API_VERSION
	.align		4
        /*0000*/ 	.byte	0x04, 0x37
        /*0002*/ 	.short	(.L_16 - .L_15)
.L_15:
        /*0004*/ 	.word	0x00000081


	//----- nvinfo : EIATTR_KPARAM_INFO
	.align		4
.L_16:
        /*0008*/ 	.byte	0x04, 0x17
        /*000a*/ 	.short	(.L_18 - .L_17)
.L_17:
        /*000c*/ 	.word	0x00000000
        /*0010*/ 	.short	0x0004
        /*0012*/ 	.short	0x0020
        /*0014*/ 	.byte	0x00, 0xf4, 0x21, 0x00


	//----- nvinfo : EIATTR_KPARAM_INFO
	.align		4
.L_18:
        /*0018*/ 	.byte	0x04, 0x17
        /*001a*/ 	.short	(.L_20 - .L_19)
.L_19:
        /*001c*/ 	.word	0x00000000
        /*0020*/ 	.short	0x0003
        /*0022*/ 	.short	0x0018
        /*0024*/ 	.byte	0x00, 0xf4, 0x21, 0x00


	//----- nvinfo : EIATTR_KPARAM_INFO
	.align		4
.L_20:
        /*0028*/ 	.byte	0x04, 0x17
        /*002a*/ 	.short	(.L_22 - .L_21)
.L_21:
        /*002c*/ 	.word	0x00000000
        /*0030*/ 	.short	0x0002
        /*0032*/ 	.short	0x0010
        /*0034*/ 	.byte	0x00, 0xf4, 0x21, 0x00


	//----- nvinfo : EIATTR_KPARAM_INFO
	.align		4
.L_22:
        /*0038*/ 	.byte	0x04, 0x17
        /*003a*/ 	.short	(.L_24 - .L_23)
.L_23:
        /*003c*/ 	.word	0x00000000
        /*0040*/ 	.short	0x0001
        /*0042*/ 	.short	0x0008
        /*0044*/ 	.byte	0x00, 0xf4, 0x21, 0x00


	//----- nvinfo : EIATTR_KPARAM_INFO
	.align		4
.L_24:
        /*0048*/ 	.byte	0x04, 0x17
        /*004a*/ 	.short	(.L_26 - .L_25)
.L_25:
        /*004c*/ 	.word	0x00000000
        /*0050*/ 	.short	0x0000
        /*0052*/ 	.short	0x0000
        /*0054*/ 	.byte	0x00, 0xf4, 0x21, 0x00


	//----- nvinfo : EIATTR_AT_ENTRY_FRAGMENTS
	.align		4
.L_26:
        /*0058*/ 	.byte	0x04, 0x4f
        /*005a*/ 	.short	(.L_28 - .L_27)


	//   ....[0]....
.L_27:
        /*005c*/ 	.word	0x00000004


	//----- nvinfo : EIATTR_RESERVED_SMEM_USED
	.align		4
.L_28:
        /*0060*/ 	.byte	0x01, 0x41
	.zero		2


	//----- nvinfo : EIATTR_SPARSE_MMA_MASK
	.align		4
        /*0064*/ 	.byte	0x03, 0x50
        /*0066*/ 	.short	0x0000


	//----- nvinfo : EIATTR_TCGEN05_1CTA_USED
	.align		4
        /*0068*/ 	.byte	0x01, 0x51
	.zero		2


	//----- nvinfo : EIATTR_MAXREG_COUNT
	.align		4
        /*006c*/ 	.byte	0x03, 0x1b
        /*006e*/ 	.short	0x00ff


	//----- nvinfo : EIATTR_NUM_BARRIERS
	.align		4
        /*0070*/ 	.byte	0x02, 0x4c
        /*0072*/ 	.byte	0x01
	.zero		1


	//----- nvinfo : EIATTR_INT_WARP_WIDE_INSTR_OFFSETS
	.align		4
        /*0074*/ 	.byte	0x04, 0x31
        /*0076*/ 	.short	(.L_30 - .L_29)


	//   ....[0]....
.L_29:
        /*0078*/ 	.word	0x000016c0


	//   ....[1]....
        /*007c*/ 	.word	0x00001740


	//   ....[2]....
        /*0080*/ 	.word	0x00001c10


	//   ....[3]....
        /*0084*/ 	.word	0x00001c20


	//   ....[4]....
        /*0088*/ 	.word	0x00002630


	//   ....[5]....
        /*008c*/ 	.word	0x00002680


	//----- nvinfo : EIATTR_COOP_GROUP_MASK_REGIDS
	.align		4
.L_30:
        /*0090*/ 	.byte	0x04, 0x29
        /*0092*/ 	.short	(.L_32 - .L_31)


	//   ....[0]....
.L_31:
        /*0094*/ 	.word	0xffffffff


	//   ....[1]....
        /*0098*/ 	.word	0xffffffff


	//   ....[2]....
        /*009c*/ 	.word	0xffffffff


	//   ....[3]....
        /*00a0*/ 	.word	0xffffffff


	//----- nvinfo : EIATTR_COOP_GROUP_INSTR_OFFSETS
	.align		4
.L_32:
        /*00a4*/ 	.byte	0x04, 0x28
        /*00a6*/ 	.short	(.L_34 - .L_33)


	//   ....[0]....
.L_33:
        /*00a8*/ 	.word	0x00000050


	//   ....[1]....
        /*00ac*/ 	.word	0x00000310


	//   ....[2]....
        /*00b0*/ 	.word	0x000024c0


	//   ....[3]....
        /*00b4*/ 	.word	0x00002730


	//----- nvinfo : EIATTR_VRC_CTA_INIT_COUNT
	.align		4
.L_34:
        /*00b8*/ 	.byte	0x02, 0x4a
        /*00ba*/ 	.byte	0x80
	.zero		1


	//----- nvinfo : EIATTR_MBARRIER_INSTR_OFFSETS
	.align		4
        /*00bc*/ 	.byte	0x04, 0x39
        /*00be*/ 	.short	(.L_36 - .L_35)


	//   ....[0]....
.L_35:
        /*00c0*/ 	.word	0x000019d0
        /*00c4*/ 	.word	0x000000ff
        /*00c8*/ 	.word	0x00006000
        /*00cc*/ 	.short	0x0100
        /*00ce*/ 	.byte	0x0c
	.zero		1


	//   ....[1]....
        /*00d0*/ 	.word	0x00001cb0
        /*00d4*/ 	.word	0x000000ff
        /*00d8*/ 	.word	0x00006000
        /*00dc*/ 	.short	0x010a
        /*00de*/ 	.byte	0x0c
	.zero		1


	//   ....[2]....
        /*00e0*/ 	.word	0x00001e10
        /*00e4*/ 	.word	0x000000ff
        /*00e8*/ 	.word	0x00006000
        /*00ec*/ 	.short	0x0108
        /*00ee*/ 	.byte	0x0c
	.zero		1


	//   ....[3]....
        /*00f0*/ 	.word	0x00002750
        /*00f4*/ 	.word	0x000000ff
        /*00f8*/ 	.word	0x00006000
        /*00fc*/ 	.short	0x010a
        /*00fe*/ 	.byte	0x0c
	.zero		1


	//----- nvinfo : EIATTR_NUM_MBARRIERS
	.align		4
.L_36:
        /*0100*/ 	.byte	0x03, 0x38
        /*0102*/ 	.short	0x0001


	//----- nvinfo : EIATTR_EXIT_INSTR_OFFSETS
	.align		4
        /*0104*/ 	.byte	0x04, 0x1c
        /*0106*/ 	.short	(.L_38 - .L_37)


	//   ....[0]....
.L_37:
        /*0108*/ 	.word	0x00002740


	//----- nvinfo : EIATTR_REQNTID
	.align		4
.L_38:
        /*010c*/ 	.byte	0x04, 0x10
        /*010e*/ 	.short	(.L_40 - .L_39)
.L_39:
        /*0110*/ 	.word	0x00000100
        /*0114*/ 	.word	0x00000001
        /*0118*/ 	.word	0x00000001


	//----- nvinfo : EIATTR_CRS_STACK_SIZE
	.align		4
.L_40:
        /*011c*/ 	.byte	0x04, 0x1e
        /*011e*/ 	.short	(.L_42 - .L_41)
.L_41:
        /*0120*/ 	.word	0x00000000


	//----- nvinfo : EIATTR_CBANK_PARAM_SIZE
	.align		4
.L_42:
        /*0124*/ 	.byte	0x03, 0x19
        /*0126*/ 	.short	0x0028


	//----- nvinfo : EIATTR_PARAM_CBANK
	.align		4
        /*0128*/ 	.byte	0x04, 0x0a
        /*012a*/ 	.short	(.L_44 - .L_43)
	.align		4
.L_43:
        /*012c*/ 	.word	index@(.nv.constant0.gluon_mma)
        /*0130*/ 	.short	0x0380
        /*0132*/ 	.short	0x0028


	//----- nvinfo : EIATTR_SW_WAR
	.align		4
.L_44:
        /*0134*/ 	.byte	0x04, 0x36
        /*0136*/ 	.short	(.L_46 - .L_45)
.L_45:
        /*0138*/ 	.word	0x00000008
.L_46:


//--------------------- .nv.compat                --------------------------
	.section	.nv.compat,"",@"SHT_CUDA_COMPAT_INFO"
	.align	4
        /*0000*/ 	.byte	0x02, 0x02, 0x02, 0x00, 0x02, 0x05, 0x05, 0x00, 0x02, 0x03, 0x00, 0x00, 0x02, 0x06, 0x01, 0x00


//--------------------- .nv.callgraph             --------------------------
	.section	.nv.callgraph,"",@"SHT_CUDA_CALLGRAPH"
	.align	4
	.sectionentsize	8
	.align		4
        /*0000*/ 	.word	0x00000000
	.align		4
        /*0004*/ 	.word	0xffffffff
	.align		4
        /*0008*/ 	.word	0x00000000
	.align		4
        /*000c*/ 	.word	0xfffffffe
	.align		4
        /*0010*/ 	.word	0x00000000
	.align		4
        /*0014*/ 	.word	0xfffffffd
	.align		4
        /*0018*/ 	.word	0x00000000
	.align		4
        /*001c*/ 	.word	0xfffffffc


//--------------------- .text.gluon_mma           --------------------------
	.section	.text.gluon_mma,"ax",@progbits
	.align	128
        .global         gluon_mma
        .type           gluon_mma,@function
        .size           gluon_mma,(.L_x_15 - gluon_mma)
        .other          gluon_mma,@"STO_CUDA_ENTRY STV_DEFAULT"
gluon_mma:
.text.gluon_mma:
[----:B------:R-:W0:Y:S01]  /*0000*/  LDC R1, c[0x0][0x37c] ;  /* 0x0000df00ff017b82 */ /* 0x000e220000000800 */
[----:B------:R-:W1:Y:S02]  /*0010*/  S2R R51, SR_TID.X ;  /* 0x0000000000337919 */ /* 0x000e640000002100 */
[----:B-1----:R-:W-:-:S13]  /*0020*/  ISETP.GE.U32.AND P1, PT, R51, 0x20, PT ;  /* 0x000000203300780c */ /* 0x002fda0003f26070 */
[----:B------:R-:W-:Y:S05]  /*0030*/  @P1 BRA `(.L_x_0) ;  /* 0x0000000000b81947 */ /* 0x000fea0003800000 */
[----:B------:R-:W1:Y:S01]  /*0040*/  S2UR UR6, SR_CgaCtaId ;  /* 0x00000000000679c3 */ /* 0x000e620000008800 */
[----:B------:R-:W-:Y:S01]  /*0050*/  NOP ;  /* 0x0000000000007918 */ /* 0x000fe20000000000 */
[----:B------:R-:W-:Y:S02]  /*0060*/  UMOV UR4, 0x40 ;  /* 0x0000004000047882 */ /* 0x000fe40000000000 */
[----:B-1----:R-:W-:-:S09]  /*0070*/  ULEA UR4, UR6, UR4, 0x18 ;  /* 0x0000000406047291 */ /* 0x002fd2000f8ec0ff */
[----:B------:R-:W1:Y:S01]  /*0080*/  LDS.U8 R0, [UR4] ;  /* 0x00000004ff007984 */ /* 0x000e620008000000 */
[----:B------:R-:W-:Y:S02]  /*0090*/  UMOV UR4, 0x400 ;  /* 0x0000040000047882 */ /* 0x000fe40000000000 */
[----:B------:R-:W-:Y:S01]  /*00a0*/  ULEA UR4, UR6, UR4, 0x18 ;  /* 0x0000000406047291 */ /* 0x000fe2000f8ec0ff */
[----:B-1----:R-:W-:-:S13]  /*00b0*/  ISETP.NE.AND P0, PT, R0, RZ, PT ;  /* 0x000000ff0000720c */ /* 0x002fda0003f05270 */
[----:B------:R-:W-:Y:S05]  /*00c0*/  @P0 BRA `(.L_x_1) ;  /* 0x00000000007c0947 */ /* 0x000fea0003800000 */
[----:B------:R-:W-:-:S13]  /*00d0*/  ELECT P0, URZ, PT ;  /* 0x0000000000ff782f */ /* 0x000fda0003800000 */
[----:B------:R-:W-:Y:S05]  /*00e0*/  @!P0 BRA `(.L_x_2) ;  /* 0x0000000000848947 */ /* 0x000fea0003800000 */
[----:B------:R-:W-:Y:S01]  /*00f0*/  UMOV UR5, 0x2 ;  /* 0x0000000200057882 */ /* 0x000fe20000000000 */
[----:B------:R-:W-:Y:S02]  /*0100*/  IMAD.MOV.U32 R4, RZ, RZ, 0x1 ;  /* 0x00000001ff047424 */ /* 0x000fe400078e00ff */
[----:B------:R-:W-:Y:S02]  /*0110*/  IMAD.MOV.U32 R5, RZ, RZ, 0x3 ;  /* 0x00000003ff057424 */ /* 0x000fe400078e00ff */
[----:B------:R-:W-:Y:S04]  /*0120*/  DEPBAR.LE SB1, 0x36 ;  /* 0x00009d800000791a */ /* 0x000fe80000000000 */
[----:B------:R-:W1:Y:S02]  /*0130*/  UTCATOMSWS.FIND_AND_SET.ALIGN UP0, UR5, UR5 ;  /* 0x00000005000575e3 */ /* 0x000e640008000800 */
[----:B-1----:R-:W-:-:S04]  /*0140*/  PLOP3.LUT P0, PT, PT, PT, UP0, 0x80, 0x8 ;  /* 0x000000000008781c */ /* 0x002fc80003f0f008 */
[----:B------:R-:W-:-:S04]  /*0150*/  SEL R0, RZ, 0xffffffff, !P0 ;  /* 0xffffffffff007807 */ /* 0x000fc80004000000 */
[----:B------:R-:W-:Y:S01]  /*0160*/  ISETP.NE.AND P0, PT, R0, RZ, PT ;  /* 0x000000ff0000720c */ /* 0x000fe20003f05270 */
[----:B------:R-:W-:-:S12]  /*0170*/  IMAD.U32 R0, RZ, RZ, UR5 ;  /* 0x00000005ff007e24 */ /* 0x000fd8000f8e00ff */
[----:B------:R-:W-:Y:S05]  /*0180*/  @P0 BRA `(.L_x_3) ;  /* 0x0000000000240947 */ /* 0x000fea0003800000 */
.L_x_4:
[----:B------:R-:W-:Y:S05]  /*0190*/  NANOSLEEP 0x64 ;  /* 0x000000640000795d */ /* 0x000fea0003800000 */
[----:B------:R-:W-:-:S05]  /*01a0*/  UMOV UR5, 0x2 ;  /* 0x0000000200057882 */ /* 0x000fca0000000000 */
[----:B------:R-:W-:Y:S04]  /*01b0*/  DEPBAR.LE SB1, 0x36 ;  /* 0x00009d800000791a */ /* 0x000fe80000000000 */
[----:B------:R-:W1:Y:S02]  /*01c0*/  UTCATOMSWS.FIND_AND_SET.ALIGN UP0, UR5, UR5 ;  /* 0x00000005000575e3 */ /* 0x000e640008000800 */
[----:B-1----:R-:W-:-:S04]  /*01d0*/  PLOP3.LUT P0, PT, PT, PT, UP0, 0x80, 0x8 ;  /* 0x000000000008781c */ /* 0x002fc80003f0f008 */
[----:B------:R-:W-:-:S04]  /*01e0*/  SEL R0, RZ, 0xffffffff, !P0 ;  /* 0xffffffffff007807 */ /* 0x000fc80004000000 */
[----:B------:R-:W-:Y:S01]  /*01f0*/  ISETP.NE.AND P0, PT, R0, RZ, PT ;  /* 0x000000ff0000720c */ /* 0x000fe20003f05270 */
[----:B------:R-:W-:-:S12]  /*0200*/  IMAD.U32 R0, RZ, RZ, UR5 ;  /* 0x00000005ff007e24 */ /* 0x000fd8000f8e00ff */
[----:B------:R-:W-:Y:S05]  /*0210*/  @!P0 BRA `(.L_x_4) ;  /* 0xfffffffc00dc8947 */ /* 0x000fea000383ffff */
.L_x_3:
[C---:B------:R-:W-:Y:S01]  /*0220*/  VIADD R3, R0.reuse, 0x10 ;  /* 0x0000001000037836 */ /* 0x040fe20000000000 */
[----:B------:R-:W-:Y:S01]  /*0230*/  UMOV UR5, 0x50 ;  /* 0x0000005000057882 */ /* 0x000fe20000000000 */
[----:B------:R-:W-:Y:S01]  /*0240*/  SHF.L.U32 R2, R5, R0, RZ ;  /* 0x0000000005027219 */ /* 0x000fe200000006ff */
[----:B------:R-:W-:Y:S01]  /*0250*/  ULEA UR5, UR6, UR5, 0x18 ;  /* 0x0000000506057291 */ /* 0x000fe2000f8ec0ff */
[----:B------:R-:W-:Y:S01]  /*0260*/  IMAD.SHL.U32 R0, R0, 0x20, RZ ;  /* 0x0000002000007824 */ /* 0x000fe200078e00ff */
[----:B------:R-:W-:-:S04]  /*0270*/  SHF.L.U32 R3, R4, R3, RZ ;  /* 0x0000000304037219 */ /* 0x000fc800000006ff */
[----:B------:R-:W-:-:S05]  /*0280*/  LOP3.LUT R2, R3, R2, RZ, 0xfc, !PT ;  /* 0x0000000203027212 */ /* 0x000fca00078efcff */
[----:B------:R1:W-:Y:S04]  /*0290*/  ATOMS.OR RZ, [UR5], R2 ;  /* 0x00000002ffff798c */ /* 0x0003e8000b000005 */
[----:B------:R1:W-:Y:S01]  /*02a0*/  STS [UR4], R0 ;  /* 0x00000000ff007988 */ /* 0x0003e20008000804 */
[----:B------:R-:W-:Y:S05]  /*02b0*/  BRA `(.L_x_2) ;  /* 0x0000000000107947 */ /* 0x000fea0003800000 */
.L_x_1:
[----:B------:R-:W-:Y:S01]  /*02c0*/  IMAD.MOV.U32 R0, RZ, RZ, -0x1 ;  /* 0xffffffffff007424 */ /* 0x000fe200078e00ff */
[----:B------:R-:W-:-:S04]  /*02d0*/  MOV R2, 0x300 ;  /* 0x0000030000027802 */ /* 0x000fc80000000f00 */
[----:B------:R1:W-:Y:S03]  /*02e0*/  STS [UR4], R0 ;  /* 0x00000000ff007988 */ /* 0x0003e60008000804 */
[----:B01----:R-:W-:Y:S05]  /*02f0*/  CALL.REL.NOINC `($__internal_1_$__cuda_sm10x_tcgen05_guardrail_trap_phase_invalid_during_alloc) ;  /* 0x00000024002c7944 */ /* 0x003fea0003c00000 */
.L_x_2:
[----:B------:R-:W-:Y:S05]  /*0300*/  WARPSYNC.ALL ;  /* 0x0000000000007948 */ /* 0x000fea0003800000 */
[----:B------:R-:W-:Y:S01]  /*0310*/  NOP ;  /* 0x0000000000007918 */ /* 0x000fe20000000000 */
.L_x_0:
[----:B------:R-:W2:Y:S01]  /*0320*/  S2UR UR11, SR_CgaCtaId ;  /* 0x00000000000b79c3 */ /* 0x000ea20000008800 */
[----:B------:R-:W3:Y:S01]  /*0330*/  LDCU.128 UR16, c[0x0][0x380] ;  /* 0x00007000ff1077ac */ /* 0x000ee20008000c00 */
[C---:B------:R-:W-:Y:S02]  /*0340*/  LOP3.LUT R50, R51.reuse, 0xe0, RZ, 0xc0, !PT ;  /* 0x000000e033327812 */ /* 0x040fe400078ec0ff */
[----:B------:R-:W-:Y:S01]  /*0350*/  SHF.R.U32.HI R49, RZ, 0x5, R51 ;  /* 0x00000005ff317819 */ /* 0x000fe20000011633 */
[----:B------:R-:W-:Y:S01]  /*0360*/  UMOV UR4, 0x400 ;  /* 0x0000040000047882 */ /* 0x000fe20000000000 */
[----:B------:R-:W-:Y:S01]  /*0370*/  LOP3.LUT R3, R51, 0x1f, RZ, 0xc0, !PT ;  /* 0x0000001f33037812 */ /* 0x000fe200078ec0ff */
[----:B-1----:R-:W-:Y:S01]  /*0380*/  IMAD.SHL.U32 R0, R50, 0x4, RZ ;  /* 0x0000000432007824 */ /* 0x002fe200078e00ff */
[----:B------:R-:W-:Y:S01]  /*0390*/  SGXT.U32 R49, R49, 0x3 ;  /* 0x000000033131781a */ /* 0x000fe20000000000 */
[----:B------:R-:W1:Y:S03]  /*03a0*/  LDCU.64 UR20, c[0x0][0x358] ;  /* 0x00006b00ff1477ac */ /* 0x000e660008000a00 */
[----:B------:R-:W-:-:S02]  /*03b0*/  LOP3.LUT R2, R49, 0x8, RZ, 0xfc, !PT ;  /* 0x0000000831027812 */ /* 0x000fc400078efcff */
[C---:B------:R-:W-:Y:S02]  /*03c0*/  LOP3.LUT R36, R49.reuse, 0x10, RZ, 0xfc, !PT ;  /* 0x0000001031247812 */ /* 0x040fe400078efcff */
[C---:B------:R-:W-:Y:S02]  /*03d0*/  LOP3.LUT R38, R49.reuse, 0x20, RZ, 0xfc, !PT ;  /* 0x0000002031267812 */ /* 0x040fe400078efcff */
[----:B------:R-:W-:Y:S02]  /*03e0*/  LOP3.LUT R37, R49, 0x18, RZ, 0xfc, !PT ;  /* 0x0000001831257812 */ /* 0x000fe400078efcff */
[----:B---3--:R-:W-:Y:S02]  /*03f0*/  IADD3 R12, P0, P2, R3, UR16, R0 ;  /* 0x00000010030c7c10 */ /* 0x008fe4000fa1e000 */
[----:B------:R-:W-:Y:S02]  /*0400*/  LEA R16, P5, R2, UR16, 0x7 ;  /* 0x0000001002107c11 */ /* 0x000fe4000f8a38ff */
[----:B------:R-:W-:Y:S01]  /*0410*/  IADD3.X R13, PT, PT, RZ, UR17, RZ, P0, P2 ;  /* 0x00000011ff0d7c10 */ /* 0x000fe200087e44ff */
[----:B--2---:R-:W-:Y:S01]  /*0420*/  ULEA UR12, UR11, UR4, 0x18 ;  /* 0x000000040b0c7291 */ /* 0x004fe2000f8ec0ff */
[----:B------:R-:W-:Y:S01]  /*0430*/  BAR.SYNC.DEFER_BLOCKING 0x0 ;  /* 0x0000000000007b1d */ /* 0x000fe20000010000 */
[----:B------:R-:W-:-:S02]  /*0440*/  LEA R54, P2, R36, UR16, 0x7 ;  /* 0x0000001024367c11 */ /* 0x000fc4000f8438ff */
[----:B------:R-:W-:Y:S02]  /*0450*/  LEA.HI.X R5, R2, UR17, RZ, 0x7, P5 ;  /* 0x0000001102057c11 */ /* 0x000fe4000a8f3cff */
[C---:B------:R-:W-:Y:S02]  /*0460*/  IADD3 R54, P5, PT, R3.reuse, R54, RZ ;  /* 0x0000003603367210 */ /* 0x040fe40007fbe0ff */
[----:B------:R-:W-:Y:S02]  /*0470*/  LEA.HI.X R4, R36, UR17, RZ, 0x7, P2 ;  /* 0x0000001124047c11 */ /* 0x000fe400090f3cff */
[----:B------:R-:W-:Y:S02]  /*0480*/  LEA R32, P0, R38, UR16, 0x7 ;  /* 0x0000001026207c11 */ /* 0x000fe4000f8038ff */
[----:B------:R-:W-:Y:S01]  /*0490*/  IADD3 R16, P4, PT, R3, R16, RZ ;  /* 0x0000001003107210 */ /* 0x000fe20007f9e0ff */
[----:B------:R-:W-:Y:S01]  /*04a0*/  IMAD.X R55, RZ, RZ, R4, P5 ;  /* 0x000000ffff377224 */ /* 0x000fe200028e0604 */
[----:B------:R-:W-:-:S02]  /*04b0*/  LOP3.LUT R39, R49, 0x28, RZ, 0xfc, !PT ;  /* 0x0000002831277812 */ /* 0x000fc400078efcff */
[----:B------:R-:W-:Y:S01]  /*04c0*/  LEA R34, P3, R37, UR16, 0x7 ;  /* 0x0000001025227c11 */ /* 0x000fe2000f8638ff */
[----:B------:R-:W-:Y:S01]  /*04d0*/  IMAD.X R17, RZ, RZ, R5, P4 ;  /* 0x000000ffff117224 */ /* 0x000fe200020e0605 */
[----:B------:R-:W-:Y:S02]  /*04e0*/  IADD3 R32, P5, PT, R3, R32, RZ ;  /* 0x0000002003207210 */ /* 0x000fe40007fbe0ff */
[----:B------:R-:W-:Y:S02]  /*04f0*/  LEA.HI.X R4, R38, UR17, RZ, 0x7, P0 ;  /* 0x0000001126047c11 */ /* 0x000fe400080f3cff */
[----:B------:R-:W-:Y:S02]  /*0500*/  LEA R30, P6, R39, UR16, 0x7 ;  /* 0x00000010271e7c11 */ /* 0x000fe4000f8c38ff */
[----:B------:R-:W-:Y:S01]  /*0510*/  LOP3.LUT R43, R49, 0x48, RZ, 0xfc, !PT ;  /* 0x00000048312b7812 */ /* 0x000fe200078efcff */
[----:B------:R-:W2:Y:S01]  /*0520*/  LDS R26, [UR12] ;  /* 0x0000000cff1a7984 */ /* 0x000ea20008000800 */
[----:B------:R-:W-:Y:S01]  /*0530*/  IADD3 R34, P2, PT, R3, R34, RZ ;  /* 0x0000002203227210 */ /* 0x000fe20007f5e0ff */
[----:B------:R-:W-:Y:S01]  /*0540*/  IMAD.X R33, RZ, RZ, R4, P5 ;  /* 0x000000ffff217224 */ /* 0x000fe200028e0604 */
[----:B------:R-:W-:Y:S01]  /*0550*/  LEA.HI.X R5, R37, UR17, RZ, 0x7, P3 ;  /* 0x0000001125057c11 */ /* 0x000fe200098f3cff */
[----:B------:R-:W-:Y:S01]  /*0560*/  BAR.SYNC.DEFER_BLOCKING 0x0 ;  /* 0x0000000000007b1d */ /* 0x000fe20000010000 */
[----:B------:R-:W-:-:S02]  /*0570*/  LOP3.LUT R44, R49, 0x50, RZ, 0xfc, !PT ;  /* 0x00000050312c7812 */ /* 0x000fc400078efcff */
[C---:B------:R-:W-:Y:S01]  /*0580*/  LOP3.LUT R40, R49.reuse, 0x30, RZ, 0xfc, !PT ;  /* 0x0000003031287812 */ /* 0x040fe200078efcff */
[----:B------:R-:W-:Y:S01]  /*0590*/  IMAD.X R35, RZ, RZ, R5, P2 ;  /* 0x000000ffff237224 */ /* 0x000fe200010e0605 */
[C---:B------:R-:W-:Y:S02]  /*05a0*/  LOP3.LUT R41, R49.reuse, 0x38, RZ, 0xfc, !PT ;  /* 0x0000003831297812 */ /* 0x040fe400078efcff */
[----:B------:R-:W-:Y:S02]  /*05b0*/  LOP3.LUT R42, R49, 0x40, RZ, 0xfc, !PT ;  /* 0x00000040312a7812 */ /* 0x000fe400078efcff */
[----:B------:R-:W-:Y:S02]  /*05c0*/  IADD3 R30, P5, PT, R3, R30, RZ ;  /* 0x0000001e031e7210 */ /* 0x000fe40007fbe0ff */
[----:B------:R-:W-:Y:S02]  /*05d0*/  LEA.HI.X R4, R39, UR17, RZ, 0x7, P6 ;  /* 0x0000001127047c11 */ /* 0x000fe4000b0f3cff */
[----:B------:R-:W-:-:S02]  /*05e0*/  LEA R70, P0, R43, UR16, 0x7 ;  /* 0x000000102b467c11 */ /* 0x000fc4000f8038ff */
[----:B------:R-:W-:Y:S01]  /*05f0*/  LEA R68, P6, R44, UR16, 0x7 ;  /* 0x000000102c447c11 */ /* 0x000fe2000f8c38ff */
[----:B------:R-:W-:Y:S01]  /*0600*/  IMAD.X R31, RZ, RZ, R4, P5 ;  /* 0x000000ffff1f7224 */ /* 0x000fe200028e0604 */
[----:B------:R-:W-:Y:S02]  /*0610*/  LEA R76, P4, R40, UR16, 0x7 ;  /* 0x00000010284c7c11 */ /* 0x000fe4000f8838ff */
[----:B------:R-:W-:Y:S02]  /*0620*/  LEA R74, P3, R41, UR16, 0x7 ;  /* 0x00000010294a7c11 */ /* 0x000fe4000f8638ff */
[----:B------:R-:W-:Y:S02]  /*0630*/  LEA R72, P2, R42, UR16, 0x7 ;  /* 0x000000102a487c11 */ /* 0x000fe4000f8438ff */
[----:B------:R-:W-:Y:S01]  /*0640*/  LEA.HI.X R5, R43, UR17, RZ, 0x7, P0 ;  /* 0x000000112b057c11 */ /* 0x000fe200080f3cff */
[----:B-1----:R1:W5:Y:S01]  /*0650*/  LDG.E.U8 R20, desc[UR20][R54.64] ;  /* 0x0000001436147981 */ /* 0x002362000c1e1100 */
[----:B------:R-:W-:-:S02]  /*0660*/  IADD3 R68, P0, PT, R3, R68, RZ ;  /* 0x0000004403447210 */ /* 0x000fc40007f1e0ff */
[----:B------:R-:W-:Y:S01]  /*0670*/  LEA.HI.X R4, R44, UR17, RZ, 0x7, P6 ;  /* 0x000000112c047c11 */ /* 0x000fe2000b0f3cff */
[----:B------:R1:W5:Y:S01]  /*0680*/  LDG.E.U8 R60, desc[UR20][R34.64] ;  /* 0x00000014223c7981 */ /* 0x000362000c1e1100 */
[----:B------:R-:W-:Y:S02]  /*0690*/  LEA.HI.X R8, R40, UR17, RZ, 0x7, P4 ;  /* 0x0000001128087c11 */ /* 0x000fe4000a0f3cff */
[----:B------:R-:W-:Y:S01]  /*06a0*/  LEA.HI.X R7, R41, UR17, RZ, 0x7, P3 ;  /* 0x0000001129077c11 */ /* 0x000fe200098f3cff */
[----:B------:R-:W-:Y:S01]  /*06b0*/  IMAD.X R69, RZ, RZ, R4, P0 ;  /* 0x000000ffff457224 */ /* 0x000fe200000e0604 */
[----:B------:R-:W-:Y:S01]  /*06c0*/  LEA.HI.X R6, R42, UR17, RZ, 0x7, P2 ;  /* 0x000000112a067c11 */ /* 0x000fe200090f3cff */
[----:B------:R1:W5:Y:S01]  /*06d0*/  LDG.E.U8 R18, desc[UR20][R32.64] ;  /* 0x0000001420127981 */ /* 0x000362000c1e1100 */
[C---:B------:R-:W-:Y:S02]  /*06e0*/  IADD3 R76, P5, PT, R3.reuse, R76, RZ ;  /* 0x0000004c034c7210 */ /* 0x040fe40007fbe0ff */
[C---:B------:R-:W-:Y:S01]  /*06f0*/  IADD3 R74, P4, PT, R3.reuse, R74, RZ ;  /* 0x0000004a034a7210 */ /* 0x040fe20007f9e0ff */
[----:B------:R1:W5:Y:S01]  /*0700*/  LDG.E.U8 R28, desc[UR20][R30.64] ;  /* 0x000000141e1c7981 */ /* 0x000362000c1e1100 */
[C---:B------:R-:W-:Y:S01]  /*0710*/  IADD3 R72, P3, PT, R3.reuse, R72, RZ ;  /* 0x0000004803487210 */ /* 0x040fe20007f7e0ff */
[----:B------:R-:W-:Y:S01]  /*0720*/  IMAD.X R77, RZ, RZ, R8, P5 ;  /* 0x000000ffff4d7224 */ /* 0x000fe200028e0608 */
[----:B------:R-:W-:Y:S01]  /*0730*/  IADD3 R70, P2, PT, R3, R70, RZ ;  /* 0x0000004603467210 */ /* 0x000fe20007f5e0ff */
[----:B------:R-:W-:Y:S01]  /*0740*/  IMAD.X R75, RZ, RZ, R7, P4 ;  /* 0x000000ffff4b7224 */ /* 0x000fe200020e0607 */
[----:B------:R-:W-:Y:S01]  /*0750*/  LOP3.LUT R45, R49, 0x58, RZ, 0xfc, !PT ;  /* 0x00000058312d7812 */ /* 0x000fe200078efcff */
[----:B------:R-:W-:Y:S01]  /*0760*/  IMAD.X R73, RZ, RZ, R6, P3 ;  /* 0x000000ffff497224 */ /* 0x000fe200018e0606 */
[----:B------:R-:W-:Y:S01]  /*0770*/  LOP3.LUT R25, R0, 0x1f, R51, 0xf8, !PT ;  /* 0x0000001f00197812 */ /* 0x000fe200078ef833 */
[----:B------:R-:W-:Y:S01]  /*0780*/  IMAD.X R71, RZ, RZ, R5, P2 ;  /* 0x000000ffff477224 */ /* 0x000fe200010e0605 */
[----:B------:R-:W-:Y:S01]  /*0790*/  LEA R62, P0, R45, UR16, 0x7 ;  /* 0x000000102d3e7c11 */ /* 0x000fe2000f8038ff */
[----:B------:R1:W5:Y:S01]  /*07a0*/  LDG.E.U8 R6, desc[UR20][R12.64] ;  /* 0x000000140c067981 */ /* 0x000362000c1e1100 */
[----:B------:R-:W-:-:S02]  /*07b0*/  SHF.R.U32.HI R52, RZ, 0x1, R50 ;  /* 0x00000001ff347819 */ /* 0x000fc40000011632 */
[----:B------:R-:W-:Y:S01]  /*07c0*/  IADD3 R62, P2, PT, R3, R62, RZ ;  /* 0x0000003e033e7210 */ /* 0x000fe20007f5e0ff */
[----:B------:R1:W5:Y:S01]  /*07d0*/  LDG.E.U8 R8, desc[UR20][R16.64] ;  /* 0x0000001410087981 */ /* 0x000362000c1e1100 */
[----:B------:R-:W-:-:S03]  /*07e0*/  LEA.HI.X R0, R45, UR17, RZ, 0x7, P0 ;  /* 0x000000112d007c11 */ /* 0x000fc600080f3cff */
[----:B------:R1:W5:Y:S01]  /*07f0*/  LDG.E.U8 R56, desc[UR20][R76.64] ;  /* 0x000000144c387981 */ /* 0x000362000c1e1100 */
[----:B------:R-:W-:-:S03]  /*0800*/  LOP3.LUT R25, R25, R52, RZ, 0x3c, !PT ;  /* 0x0000003419197212 */ /* 0x000fc600078e3cff */
[----:B------:R1:W5:Y:S01]  /*0810*/  LDG.E.U8 R58, desc[UR20][R74.64] ;  /* 0x000000144a3a7981 */ /* 0x000362000c1e1100 */
[----:B------:R-:W-:-:S03]  /*0820*/  IMAD.X R63, RZ, RZ, R0, P2 ;  /* 0x000000ffff3f7224 */ /* 0x000fc600010e0600 */
[----:B------:R1:W5:Y:S04]  /*0830*/  LDG.E.U8 R24, desc[UR20][R72.64] ;  /* 0x0000001448187981 */ /* 0x000368000c1e1100 */
[----:B------:R1:W5:Y:S04]  /*0840*/  LDG.E.U8 R4, desc[UR20][R70.64] ;  /* 0x0000001446047981 */ /* 0x000368000c1e1100 */
[----:B------:R1:W5:Y:S01]  /*0850*/  LDG.E.U8 R10, desc[UR20][R68.64] ;  /* 0x00000014440a7981 */ /* 0x000362000c1e1100 */
[----:B--2---:R-:W-:Y:S05]  /*0860*/  @P1 BRA `(.L_x_5) ;  /* 0x0000000000181947 */ /* 0x004fea0003800000 */
[----:B------:R-:W-:Y:S01]  /*0870*/  ELECT P0, URZ, PT ;  /* 0x0000000000ff782f */ /* 0x000fe20003800000 */
[----:B------:R-:W-:Y:S01]  /*0880*/  IMAD.MOV.U32 R0, RZ, RZ, 0x1 ;  /* 0x00000001ff007424 */ /* 0x000fe200078e00ff */
[----:B------:R-:W-:Y:S01]  /*0890*/  UMOV UR4, 0x40 ;  /* 0x0000004000047882 */ /* 0x000fe20000000000 */
[----:B------:R-:W-:Y:S01]  /*08a0*/  UVIRTCOUNT.DEALLOC.SMPOOL 0x80 ;  /* 0x000000800000784c */ /* 0x000fe20000000000 */
[----:B------:R-:W-:-:S09]  /*08b0*/  ULEA UR4, UR11, UR4, 0x18 ;  /* 0x000000040b047291 */ /* 0x000fd2000f8ec0ff */
[----:B------:R2:W-:Y:S03]  /*08c0*/  @P0 STS.U8 [UR4], R0 ;  /* 0x00000000ff000988 */ /* 0x0005e60008000004 */
.L_x_5:
[C---:B------:R-:W-:Y:S01]  /*08d0*/  LOP3.LUT R46, R49.reuse, 0x60, RZ, 0xfc, !PT ;  /* 0x00000060312e7812 */ /* 0x040fe200078efcff */
[----:B-----5:R3:W-:Y:S01]  /*08e0*/  STS.U8 [R25+UR12], R6 ;  /* 0x0000000619007988 */ /* 0x0207e2000800000c */
[----:B------:R-:W-:Y:S02]  /*08f0*/  LOP3.LUT R47, R49, 0x68, RZ, 0xfc, !PT ;  /* 0x00000068312f7812 */ /* 0x000fe400078efcff */
[C---:B------:R-:W-:Y:S01]  /*0900*/  LEA R14, P0, R46.reuse, UR16, 0x7 ;  /* 0x000000102e0e7c11 */ /* 0x040fe2000f8038ff */
[----:B------:R4:W-:Y:S03]  /*0910*/  STS.U8 [R25+UR12+0x400], R8 ;  /* 0x0004000819007988 */ /* 0x0009e6000800000c */
[----:B------:R-:W-:Y:S01]  /*0920*/  IADD3 R14, P3, PT, R3, R14, RZ ;  /* 0x0000000e030e7210 */ /* 0x000fe20007f7e0ff */
[----:B--2---:R-:W2:Y:S01]  /*0930*/  LDG.E.U8 R0, desc[UR20][R62.64] ;  /* 0x000000143e007981 */ /* 0x004ea2000c1e1100 */
[----:B------:R-:W-:-:S02]  /*0940*/  LEA.HI.X R7, R46, UR17, RZ, 0x7, P0 ;  /* 0x000000112e077c11 */ /* 0x000fc400080f3cff */
[----:B------:R-:W-:Y:S01]  /*0950*/  LEA R22, P2, R47, UR16, 0x7 ;  /* 0x000000102f167c11 */ /* 0x000fe2000f8438ff */
[----:B------:R1:W-:Y:S02]  /*0960*/  STS.U8 [R25+UR12+0x800], R20 ;  /* 0x0008001419007988 */ /* 0x0003e4000800000c */
[----:B------:R-:W-:Y:S01]  /*0970*/  IMAD.X R15, RZ, RZ, R7, P3 ;  /* 0x000000ffff0f7224 */ /* 0x000fe200018e0607 */
[----:B------:R-:W-:Y:S01]  /*0980*/  IADD3 R22, P4, PT, R3, R22, RZ ;  /* 0x0000001603167210 */ /* 0x000fe20007f9e0ff */
[----:B------:R0:W-:Y:S01]  /*0990*/  STS.U8 [R25+UR12+0xc00], R60 ;  /* 0x000c003c19007988 */ /* 0x0001e2000800000c */
[----:B------:R-:W-:-:S03]  /*09a0*/  LEA.HI.X R5, R47, UR17, RZ, 0x7, P2 ;  /* 0x000000112f057c11 */ /* 0x000fc600090f3cff */
[----:B---3--:R-:W3:Y:S02]  /*09b0*/  LDG.E.U8 R6, desc[UR20][R14.64] ;  /* 0x000000140e067981 */ /* 0x008ee4000c1e1100 */
[----:B------:R-:W-:Y:S01]  /*09c0*/  IMAD.X R23, RZ, RZ, R5, P4 ;  /* 0x000000ffff177224 */ /* 0x000fe200020e0605 */
[C---:B------:R-:W-:Y:S01]  /*09d0*/  LOP3.LUT R48, R49.reuse, 0x70, RZ, 0xfc, !PT ;  /* 0x0000007031307812 */ /* 0x040fe200078efcff */
[----:B------:R0:W-:Y:S04]  /*09e0*/  STS.U8 [R25+UR12+0x1000], R18 ;  /* 0x0010001219007988 */ /* 0x0001e8000800000c */
[----:B----4-:R-:W4:Y:S01]  /*09f0*/  LDG.E.U8 R8, desc[UR20][R22.64] ;  /* 0x0000001416087981 */ /* 0x010f22000c1e1100 */
[----:B-1----:R-:W-:Y:S02]  /*0a00*/  LEA R20, P0, R48, UR16, 0x7 ;  /* 0x0000001030147c11 */ /* 0x002fe4000f8038ff */
[----:B------:R-:W-:Y:S01]  /*0a10*/  LOP3.LUT R49, R49, 0x78, RZ, 0xfc, !PT ;  /* 0x0000007831317812 */ /* 0x000fe200078efcff */
[----:B------:R1:W-:Y:S01]  /*0a20*/  STS.U8 [R25+UR12+0x1400], R28 ;  /* 0x0014001c19007988 */ /* 0x0003e2000800000c */
[----:B------:R-:W-:-:S02]  /*0a30*/  IADD3 R20, P3, PT, R3, R20, RZ ;  /* 0x0000001403147210 */ /* 0x000fc40007f7e0ff */
[----:B------:R-:W-:Y:S01]  /*0a40*/  LEA.HI.X R5, R48, UR17, RZ, 0x7, P0 ;  /* 0x0000001130057c11 */ /* 0x000fe200080f3cff */
[----:B------:R1:W-:Y:S01]  /*0a50*/  STS.U8 [R25+UR12+0x2000], R24 ;  /* 0x0020001819007988 */ /* 0x0003e2000800000c */
[----:B0-----:R-:W-:-:S03]  /*0a60*/  LEA R60, P2, R49, UR16, 0x7 ;  /* 0x00000010313c7c11 */ /* 0x001fc6000f8438ff */
[----:B------:R-:W-:Y:S01]  /*0a70*/  IMAD.X R21, RZ, RZ, R5, P3 ;  /* 0x000000ffff157224 */ /* 0x000fe200018e0605 */
[----:B------:R-:W-:Y:S01]  /*0a80*/  IADD3 R18, P0, PT, R3, R60, RZ ;  /* 0x0000003c03127210 */ /* 0x000fe20007f1e0ff */
[----:B------:R-:W2:Y:S01]  /*0a90*/  LDG.E.U8 R7, desc[UR20][R12.64+0x20] ;  /* 0x000020140c077981 */ /* 0x000ea2000c1e1100 */
[----:B------:R-:W-:-:S03]  /*0aa0*/  LEA.HI.X R5, R49, UR17, RZ, 0x7, P2 ;  /* 0x0000001131057c11 */ /* 0x000fc600090f3cff */
[----:B-1----:R-:W2:Y:S02]  /*0ab0*/  LDG.E.U8 R28, desc[UR20][R20.64] ;  /* 0x00000014141c7981 */ /* 0x002ea4000c1e1100 */
[----:B------:R-:W-:Y:S02]  /*0ac0*/  IMAD.X R19, RZ, RZ, R5, P0 ;  /* 0x000000ffff137224 */ /* 0x000fe400000e0605 */
[----:B------:R-:W2:Y:S04]  /*0ad0*/  LDG.E.U8 R5, desc[UR20][R34.64+0x20] ;  /* 0x0000201422057981 */ /* 0x000ea8000c1e1100 */
        /* <DEDUP_REMOVED lines=8> */
[----:B------:R0:W-:Y:S04]  /*0b60*/  STS.U8 [R25+UR12+0x2800], R10 ;  /* 0x0028000a19007988 */ /* 0x0001e8000800000c */
[----:B------:R-:W-:Y:S04]  /*0b70*/  STS.U8 [R25+UR12+0x2400], R4 ;  /* 0x0024000419007988 */ /* 0x000fe8000800000c */
[----:B------:R-:W-:Y:S04]  /*0b80*/  STS.U8 [R25+UR12+0x1800], R56 ;  /* 0x0018003819007988 */ /* 0x000fe8000800000c */
[----:B0-----:R-:W2:Y:S04]  /*0b90*/  LDG.E.U8 R10, desc[UR20][R62.64+0x20] ;  /* 0x000020143e0a7981 */ /* 0x001ea8000c1e1100 */
[----:B------:R-:W-:Y:S04]  /*0ba0*/  STS.U8 [R25+UR12+0x1c00], R58 ;  /* 0x001c003a19007988 */ /* 0x000fe8000800000c */
[----:B------:R-:W2:Y:S04]  /*0bb0*/  LDG.E.U8 R65, desc[UR20][R22.64+0x20] ;  /* 0x0000201416417981 */ /* 0x000ea8000c1e1100 */
[----:B------:R-:W2:Y:S04]  /*0bc0*/  LDG.E.U8 R59, desc[UR20][R12.64+0x40] ;  /* 0x000040140c3b7981 */ /* 0x000ea8000c1e1100 */
[----:B---3--:R0:W-:Y:S04]  /*0bd0*/  STS.U8 [R25+UR12+0x3000], R6 ;  /* 0x0030000619007988 */ /* 0x0081e8000800000c */
[----:B----4-:R1:W-:Y:S04]  /*0be0*/  STS.U8 [R25+UR12+0x3400], R8 ;  /* 0x0034000819007988 */ /* 0x0103e8000800000c */
[----:B0-----:R-:W3:Y:S04]  /*0bf0*/  LDG.E.U8 R6, desc[UR20][R70.64+0x20] ;  /* 0x0000201446067981 */ /* 0x001ee8000c1e1100 */
[----:B--2---:R0:W-:Y:S04]  /*0c00*/  STS.U8 [R25+UR12+0x2c00], R0 ;  /* 0x002c000019007988 */ /* 0x0041e8000800000c */
[----:B-1----:R-:W2:Y:S01]  /*0c10*/  LDG.E.U8 R8, desc[UR20][R68.64+0x20] ;  /* 0x0000201444087981 */ /* 0x002ea2000c1e1100 */
[----:B------:R-:W-:-:S03]  /*0c20*/  LOP3.LUT R4, R25, 0x20, RZ, 0x3c, !PT ;  /* 0x0000002019047812 */ /* 0x000fc600078e3cff */
[----:B------:R-:W4:Y:S04]  /*0c30*/  LDG.E.U8 R67, desc[UR20][R20.64+0x20] ;  /* 0x0000201414437981 */ /* 0x000f28000c1e1100 */
[----:B0-----:R-:W4:Y:S04]  /*0c40*/  LDG.E.U8 R0, desc[UR20][R72.64+0x20] ;  /* 0x0000201448007981 */ /* 0x001f28000c1e1100 */
[----:B------:R-:W-:Y:S04]  /*0c50*/  STS.U8 [R25+UR12+0x3800], R28 ;  /* 0x0038001c19007988 */ /* 0x000fe8000800000c */
[----:B------:R-:W-:Y:S04]  /*0c60*/  STS.U8 [R25+UR12+0x3c00], R24 ;  /* 0x003c001819007988 */ /* 0x000fe8000800000c */
[----:B------:R0:W-:Y:S04]  /*0c70*/  STS.U8 [R4+UR12+0xc00], R5 ;  /* 0x000c000504007988 */ /* 0x0001e8000800000c */
[----:B------:R1:W-:Y:S04]  /*0c80*/  STS.U8 [R4+UR12], R7 ;  /* 0x0000000704007988 */ /* 0x0003e8000800000c */
[----:B------:R-:W4:Y:S04]  /*0c90*/  LDG.E.U8 R58, desc[UR20][R12.64+0x60] ;  /* 0x000060140c3a7981 */ /* 0x000f28000c1e1100 */
[----:B0-----:R-:W4:Y:S04]  /*0ca0*/  LDG.E.U8 R5, desc[UR20][R18.64+0x20] ;  /* 0x0000201412057981 */ /* 0x001f28000c1e1100 */
[----:B-1----:R-:W4:Y:S04]  /*0cb0*/  LDG.E.U8 R7, desc[UR20][R54.64+0x40] ;  /* 0x0000401436077981 */ /* 0x002f28000c1e1100 */
[----:B------:R0:W-:Y:S04]  /*0cc0*/  STS.U8 [R4+UR12+0x400], R9 ;  /* 0x0004000904007988 */ /* 0x0001e8000800000c */
[----:B------:R1:W-:Y:S04]  /*0cd0*/  STS.U8 [R4+UR12+0x800], R11 ;  /* 0x0008000b04007988 */ /* 0x0003e8000800000c */
[----:B------:R1:W-:Y:S04]  /*0ce0*/  STS.U8 [R4+UR12+0x1c00], R61 ;  /* 0x001c003d04007988 */ /* 0x0003e8000800000c */
[----:B0-----:R-:W4:Y:S04]  /*0cf0*/  LDG.E.U8 R9, desc[UR20][R34.64+0x40] ;  /* 0x0000401422097981 */ /* 0x001f28000c1e1100 */
[----:B-1----:R-:W4:Y:S04]  /*0d00*/  LDG.E.U8 R11, desc[UR20][R32.64+0x40] ;  /* 0x00004014200b7981 */ /* 0x002f28000c1e1100 */
[----:B------:R-:W4:Y:S04]  /*0d10*/  LDG.E.U8 R13, desc[UR20][R30.64+0x40] ;  /* 0x000040141e0d7981 */ /* 0x000f28000c1e1100 */
[----:B------:R0:W-:Y:S04]  /*0d20*/  STS.U8 [R4+UR12+0x1000], R27 ;  /* 0x0010001b04007988 */ /* 0x0001e8000800000c */
[----:B------:R1:W-:Y:S04]  /*0d30*/  STS.U8 [R4+UR12+0x1400], R29 ;  /* 0x0014001d04007988 */ /* 0x0003e8000800000c */
[----:B------:R-:W-:Y:S04]  /*0d40*/  STS.U8 [R4+UR12+0x1800], R57 ;  /* 0x0018003904007988 */ /* 0x000fe8000800000c */
[----:B------:R-:W4:Y:S04]  /*0d50*/  LDG.E.U8 R61, desc[UR20][R16.64+0x40] ;  /* 0x00004014103d7981 */ /* 0x000f28000c1e1100 */
[----:B------:R-:W4:Y:S04]  /*0d60*/  LDG.E.U8 R56, desc[UR20][R16.64+0x60] ;  /* 0x0000601410387981 */ /* 0x000f28000c1e1100 */
[----:B------:R-:W4:Y:S04]  /*0d70*/  LDG.E.U8 R54, desc[UR20][R54.64+0x60] ;  /* 0x0000601436367981 */ /* 0x000f28000c1e1100 */
[----:B------:R-:W4:Y:S04]  /*0d80*/  LDG.E.U8 R34, desc[UR20][R34.64+0x60] ;  /* 0x0000601422227981 */ /* 0x000f28000c1e1100 */
[----:B------:R-:W4:Y:S04]  /*0d90*/  LDG.E.U8 R32, desc[UR20][R32.64+0x60] ;  /* 0x0000601420207981 */ /* 0x000f28000c1e1100 */
[----:B------:R0:W-:Y:S04]  /*0da0*/  STS.U8 [R4+UR12+0x3000], R53 ;  /* 0x0030003504007988 */ /* 0x0001e8000800000c */
[----:B------:R-:W4:Y:S04]  /*0db0*/  LDG.E.U8 R30, desc[UR20][R30.64+0x60] ;  /* 0x000060141e1e7981 */ /* 0x000f28000c1e1100 */
[----:B------:R-:W4:Y:S04]  /*0dc0*/  LDG.E.U8 R17, desc[UR20][R76.64+0x40] ;  /* 0x000040144c117981 */ /* 0x000f28000c1e1100 */
[----:B0-----:R-:W4:Y:S04]  /*0dd0*/  LDG.E.U8 R27, desc[UR20][R74.64+0x40] ;  /* 0x000040144a1b7981 */ /* 0x001f28000c1e1100 */
[----:B-1----:R-:W4:Y:S04]  /*0de0*/  LDG.E.U8 R29, desc[UR20][R72.64+0x40] ;  /* 0x00004014481d7981 */ /* 0x002f28000c1e1100 */
[----:B------:R-:W4:Y:S04]  /*0df0*/  LDG.E.U8 R31, desc[UR20][R70.64+0x40] ;  /* 0x00004014461f7981 */ /* 0x000f28000c1e1100 */
        /* <DEDUP_REMOVED lines=12> */
[----:B---3--:R0:W-:Y:S04]  /*0ec0*/  STS.U8 [R4+UR12+0x2400], R6 ;  /* 0x0024000604007988 */ /* 0x0081e8000800000c */
[----:B0-----:R0:W3:Y:S04]  /*0ed0*/  LDG.E.U8 R6, desc[UR20][R14.64+0x40] ;  /* 0x000040140e067981 */ /* 0x0010e8000c1e1100 */
[----:B--2---:R1:W-:Y:S04]  /*0ee0*/  STS.U8 [R4+UR12+0x2800], R8 ;  /* 0x0028000804007988 */ /* 0x0043e8000800000c */
[----:B----4-:R2:W-:Y:S01]  /*0ef0*/  STS.U8 [R4+UR12+0x2000], R0 ;  /* 0x0020000004007988 */ /* 0x0105e2000800000c */
[----:B0-----:R-:W0:Y:S03]  /*0f00*/  LDC.64 R14, c[0x0][0x388] ;  /* 0x0000e200ff0e7b82 */ /* 0x001e260000000a00 */
[----:B-1----:R1:W4:Y:S04]  /*0f10*/  LDG.E.U8 R8, desc[UR20][R62.64+0x60] ;  /* 0x000060143e087981 */ /* 0x002328000c1e1100 */
[----:B--2---:R-:W2:Y:S01]  /*0f20*/  LDG.E.U8 R0, desc[UR20][R72.64+0x60] ;  /* 0x0000601448007981 */ /* 0x004ea2000c1e1100 */
[----:B-1----:R-:W-:-:S03]  /*0f30*/  LOP3.LUT R62, R25, 0x40, RZ, 0x3c, !PT ;  /* 0x00000040193e7812 */ /* 0x002fc600078e3cff */
[----:B------:R-:W-:Y:S04]  /*0f40*/  STS.U8 [R4+UR12+0x3400], R65 ;  /* 0x0034004104007988 */ /* 0x000fe8000800000c */
[----:B------:R-:W-:Y:S04]  /*0f50*/  STS.U8 [R4+UR12+0x3800], R67 ;  /* 0x0038004304007988 */ /* 0x000fe8000800000c */
[----:B------:R1:W-:Y:S04]  /*0f60*/  STS.U8 [R4+UR12+0x3c00], R5 ;  /* 0x003c000504007988 */ /* 0x0003e8000800000c */
[----:B------:R-:W-:Y:S01]  /*0f70*/  STS.U8 [R62+UR12+0x800], R7 ;  /* 0x000800073e007988 */ /* 0x000fe2000800000c */
[----:B------:R-:W-:Y:S01]  /*0f80*/  LOP3.LUT R25, R25, 0x60, RZ, 0x3c, !PT ;  /* 0x0000006019197812 */ /* 0x000fe200078e3cff */
[----:B0-----:R-:W-:-:S02]  /*0f90*/  IMAD.WIDE.U32 R20, R37, 0x40, R14 ;  /* 0x0000004025147825 */ /* 0x001fc400078e000e */
[----:B-1----:R0:W2:Y:S04]  /*0fa0*/  LDG.E.U8 R5, desc[UR20][R22.64+0x60] ;  /* 0x0000601416057981 */ /* 0x0020a8000c1e1100 */
[----:B------:R-:W-:Y:S04]  /*0fb0*/  STS.U8 [R62+UR12], R59 ;  /* 0x0000003b3e007988 */ /* 0x000fe8000800000c */
[----:B------:R1:W2:Y:S01]  /*0fc0*/  LDG.E.U8 R4, desc[UR20][R18.64+0x60] ;  /* 0x0000601412047981 */ /* 0x0002a2000c1e1100 */
[----:B0-----:R-:W-:-:S03]  /*0fd0*/  IMAD.WIDE.U32 R22, R36, 0x40, R14 ;  /* 0x0000004024167825 */ /* 0x001fc600078e000e */
[----:B------:R-:W-:Y:S04]  /*0fe0*/  STS.U8 [R62+UR12+0xc00], R9 ;  /* 0x000c00093e007988 */ /* 0x000fe8000800000c */
[----:B------:R-:W-:Y:S01]  /*0ff0*/  STS.U8 [R62+UR12+0x1000], R11 ;  /* 0x0010000b3e007988 */ /* 0x000fe2000800000c */
[----:B-1----:R-:W-:-:S03]  /*1000*/  IMAD.WIDE.U32 R18, R38, 0x40, R14 ;  /* 0x0000004026127825 */ /* 0x002fc600078e000e */
[----:B------:R-:W-:Y:S04]  /*1010*/  STS.U8 [R62+UR12+0x1400], R13 ;  /* 0x0014000d3e007988 */ /* 0x000fe8000800000c */
        /* <DEDUP_REMOVED lines=10> */
[----:B---3--:R0:W-:Y:S02]  /*10c0*/  STS.U8 [R62+UR12+0x3000], R6 ;  /* 0x003000063e007988 */ /* 0x0081e4000800000c */
[----:B0-----:R-:W-:-:S03]  /*10d0*/  IMAD.WIDE.U32 R6, R2, 0x40, R14 ;  /* 0x0000004002067825 */ /* 0x001fc600078e000e */
[C---:B------:R-:W-:Y:S01]  /*10e0*/  IADD3 R70, P0, PT, R3.reuse, R6, RZ ;  /* 0x0000000603467210 */ /* 0x040fe20007f1e0ff */
[----:B------:R0:W-:Y:S04]  /*10f0*/  STS.U8 [R25+UR12+0x1800], R28 ;  /* 0x0018001c19007988 */ /* 0x0001e8000800000c */
[----:B------:R-:W-:Y:S01]  /*1100*/  IMAD.X R71, RZ, RZ, R7, P0 ;  /* 0x000000ffff477224 */ /* 0x000fe200000e0607 */
[C---:B------:R-:W-:Y:S01]  /*1110*/  IADD3 R68, P0, PT, R3.reuse, R22, RZ ;  /* 0x0000001603447210 */ /* 0x040fe20007f1e0ff */
[----:B------:R1:W-:Y:S01]  /*1120*/  STS.U8 [R25+UR12+0x1c00], R16 ;  /* 0x001c001019007988 */ /* 0x0003e2000800000c */
[----:B0-----:R-:W-:-:S03]  /*1130*/  IADD3 R28, P2, PT, R3, R20, RZ ;  /* 0x00000014031c7210 */ /* 0x001fc60007f5e0ff */
[----:B------:R-:W-:Y:S01]  /*1140*/  IMAD.X R69, RZ, RZ, R23, P0 ;  /* 0x000000ffff457224 */ /* 0x000fe200000e0617 */
[----:B------:R0:W-:Y:S01]  /*1150*/  STS.U8 [R25+UR12+0x400], R56 ;  /* 0x0004003819007988 */ /* 0x0001e2000800000c */
[----:B-1----:R-:W-:-:S03]  /*1160*/  IMAD.WIDE.U32 R16, R39, 0x40, R14 ;  /* 0x0000004027107825 */ /* 0x002fc600078e000e */
[----:B------:R1:W-:Y:S01]  /*1170*/  STS.U8 [R25+UR12+0x2400], R12 ;  /* 0x0024000c19007988 */ /* 0x0003e2000800000c */
[C---:B------:R-:W-:Y:S01]  /*1180*/  IADD3 R62, P0, PT, R3.reuse, R18, RZ ;  /* 0x00000012033e7210 */ /* 0x040fe20007f1e0ff */
[----:B------:R-:W-:Y:S02]  /*1190*/  IMAD.X R29, RZ, RZ, R21, P2 ;  /* 0x000000ffff1d7224 */ /* 0x000fe400010e0615 */
[----:B------:R3:W-:Y:S01]  /*11a0*/  STS.U8 [R25+UR12+0x800], R54 ;  /* 0x0008003619007988 */ /* 0x0007e2000800000c */
[----:B0-----:R-:W-:Y:S01]  /*11b0*/  IADD3 R56, P2, PT, R3, R16, RZ ;  /* 0x0000001003387210 */ /* 0x001fe20007f5e0ff */
[--C-:B------:R-:W-:Y:S02]  /*11c0*/  IMAD.WIDE.U32 R6, R40, 0x40, R14.reuse ;  /* 0x0000004028067825 */ /* 0x100fe400078e000e */
[----:B------:R0:W-:Y:S02]  /*11d0*/  STS.U8 [R25+UR12+0x2800], R10 ;  /* 0x0028000a19007988 */ /* 0x0001e4000800000c */
[----:B-1----:R-:W-:-:S02]  /*11e0*/  IMAD.WIDE.U32 R12, R41, 0x40, R14 ;  /* 0x00000040290c7825 */ /* 0x002fc400078e000e */
[----:B------:R1:W-:Y:S02]  /*11f0*/  STS.U8 [R25+UR12+0x3000], R60 ;  /* 0x0030003c19007988 */ /* 0x0003e4000800000c */
[----:B------:R-:W-:Y:S01]  /*1200*/  IMAD.X R63, RZ, RZ, R19, P0 ;  /* 0x000000ffff3f7224 */ /* 0x000fe200000e0613 */
[C---:B------:R-:W-:Y:S01]  /*1210*/  IADD3 R12, P0, PT, R3.reuse, R12, RZ ;  /* 0x0000000c030c7210 */ /* 0x040fe20007f1e0ff */
[----:B------:R-:W-:Y:S01]  /*1220*/  IMAD.X R57, RZ, RZ, R17, P2 ;  /* 0x000000ffff397224 */ /* 0x000fe200010e0611 */
[----:B---3--:R-:W-:Y:S01]  /*1230*/  IADD3 R54, P3, PT, R3, R6, RZ ;  /* 0x0000000603367210 */ /* 0x008fe20007f7e0ff */
[--C-:B------:R-:W-:Y:S01]  /*1240*/  IMAD.WIDE.U32 R16, R42, 0x40, R14.reuse ;  /* 0x000000402a107825 */ /* 0x100fe200078e000e */
[----:B------:R3:W-:Y:S03]  /*1250*/  STS.U8 [R25+UR12], R58 ;  /* 0x0000003a19007988 */ /* 0x0007e6000800000c */
[----:B0-----:R-:W-:Y:S01]  /*1260*/  IMAD.WIDE.U32 R10, R43, 0x40, R14 ;  /* 0x000000402b0a7825 */ /* 0x001fe200078e000e */
[----:B------:R-:W2:Y:S03]  /*1270*/  LDG.E.U8 R33, desc[UR20][R56.64] ;  /* 0x0000001438217981 */ /* 0x000ea6000c1e1100 */
[----:B------:R-:W-:Y:S01]  /*1280*/  IMAD.X R13, RZ, RZ, R13, P0 ;  /* 0x000000ffff0d7224 */ /* 0x000fe200000e060d */
[C---:B-1----:R-:W-:Y:S01]  /*1290*/  IADD3 R60, P0, PT, R3.reuse, R16, RZ ;  /* 0x00000010033c7210 */ /* 0x042fe20007f1e0ff */
[----:B------:R0:W2:Y:S01]  /*12a0*/  LDG.E.U8 R19, desc[UR20][R56.64+0x20] ;  /* 0x0000201438137981 */ /* 0x0000a2000c1e1100 */
[----:B------:R-:W-:Y:S01]  /*12b0*/  IMAD.X R55, RZ, RZ, R7, P3 ;  /* 0x000000ffff377224 */ /* 0x000fe200018e0607 */
[----:B---3--:R-:W-:-:S02]  /*12c0*/  IADD3 R58, P2, PT, R3, R10, RZ ;  /* 0x0000000a033a7210 */ /* 0x008fc40007f5e0ff */
[----:B----4-:R1:W-:Y:S01]  /*12d0*/  STS.U8 [R25+UR12+0x2c00], R8 ;  /* 0x002c000819007988 */ /* 0x0103e2000800000c */
[----:B------:R-:W-:-:S03]  /*12e0*/  IMAD.X R61, RZ, RZ, R17, P0 ;  /* 0x000000ffff3d7224 */ /* 0x000fc600000e0611 */
[----:B------:R3:W-:Y:S01]  /*12f0*/  STS.U8 [R25+UR12+0xc00], R34 ;  /* 0x000c002219007988 */ /* 0x0007e2000800000c */
[----:B0-----:R-:W-:-:S03]  /*1300*/  IMAD.WIDE.U32 R56, R46, 0x40, R14 ;  /* 0x000000402e387825 */ /* 0x001fc600078e000e */
[----:B------:R0:W-:Y:S01]  /*1310*/  STS.U8 [R25+UR12+0x1000], R32 ;  /* 0x0010002019007988 */ /* 0x0001e2000800000c */
[----:B-1----:R-:W-:-:S03]  /*1320*/  IMAD.WIDE.U32 R8, R44, 0x40, R14 ;  /* 0x000000402c087825 */ /* 0x002fc600078e000e */
[----:B------:R-:W4:Y:S01]  /*1330*/  LDG.E.U8 R20, desc[UR20][R62.64+0x20] ;  /* 0x000020143e147981 */ /* 0x000f22000c1e1100 */
[----:B------:R-:W-:-:S03]  /*1340*/  IMAD.X R59, RZ, RZ, R11, P2 ;  /* 0x000000ffff3b7224 */ /* 0x000fc600010e060b */
[----:B---3--:R1:W3:Y:S01]  /*1350*/  LDG.E.U8 R34, desc[UR20][R62.64] ;  /* 0x000000143e227981 */ /* 0x0082e2000c1e1100 */
[----:B------:R-:W-:-:S03]  /*1360*/  IADD3 R66, P3, PT, R3, R8, RZ ;  /* 0x0000000803427210 */ /* 0x000fc60007f7e0ff */
[----:B0-----:R-:W4:Y:S04]  /*1370*/  LDG.E.U8 R32, desc[UR20][R54.64] ;  /* 0x0000001436207981 */ /* 0x001f28000c1e1100 */
[----:B------:R0:W4:Y:S01]  /*1380*/  LDG.E.U8 R18, desc[UR20][R54.64+0x20] ;  /* 0x0000201436127981 */ /* 0x000122000c1e1100 */
[----:B-1----:R-:W-:-:S03]  /*1390*/  IADD3 R62, P0, PT, R3, R56, RZ ;  /* 0x00000038033e7210 */ /* 0x002fc60007f1e0ff */
[----:B------:R-:W4:Y:S04]  /*13a0*/  LDG.E.U8 R31, desc[UR20][R12.64] ;  /* 0x000000140c1f7981 */ /* 0x000f28000c1e1100 */
[----:B------:R1:W4:Y:S01]  /*13b0*/  LDG.E.U8 R17, desc[UR20][R12.64+0x20] ;  /* 0x000020140c117981 */ /* 0x000322000c1e1100 */
[----:B0-----:R-:W-:-:S03]  /*13c0*/  IMAD.WIDE.U32 R54, R47, 0x40, R14 ;  /* 0x000000402f367825 */ /* 0x001fc600078e000e */
[----:B------:R0:W-:Y:S01]  /*13d0*/  STS.U8 [R25+UR12+0x1400], R30 ;  /* 0x0014001e19007988 */ /* 0x0001e2000800000c */
[----:B------:R-:W-:-:S03]  /*13e0*/  IMAD.X R63, RZ, RZ, R57, P0 ;  /* 0x000000ffff3f7224 */ /* 0x000fc600000e0639 */
[----:B------:R-:W4:Y:S01]  /*13f0*/  LDG.E.U8 R8, desc[UR20][R28.64] ;  /* 0x000000141c087981 */ /* 0x000f22000c1e1100 */
[----:B-1----:R-:W-:-:S03]  /*1400*/  IMAD.WIDE.U32 R12, R48, 0x40, R14 ;  /* 0x00000040300c7825 */ /* 0x002fc600078e000e */
[----:B------:R-:W4:Y:S04]  /*1410*/  LDG.E.U8 R21, desc[UR20][R28.64+0x20] ;  /* 0x000020141c157981 */ /* 0x000f28000c1e1100 */
[----:B0-----:R-:W4:Y:S04]  /*1420*/  LDG.E.U8 R30, desc[UR20][R60.64] ;  /* 0x000000143c1e7981 */ /* 0x001f28000c1e1100 */
[----:B------:R0:W4:Y:S04]  /*1430*/  LDG.E.U8 R16, desc[UR20][R60.64+0x20] ;  /* 0x000020143c107981 */ /* 0x000128000c1e1100 */
[----:B------:R-:W4:Y:S04]  /*1440*/  LDG.E.U8 R29, desc[UR20][R58.64] ;  /* 0x000000143a1d7981 */ /* 0x000f28000c1e1100 */
[----:B------:R1:W4:Y:S01]  /*1450*/  LDG.E.U8 R11, desc[UR20][R58.64+0x20] ;  /* 0x000020143a0b7981 */ /* 0x000322000c1e1100 */
[----:B0-----:R-:W-:-:S03]  /*1460*/  IADD3 R60, P0, PT, R3, R54, RZ ;  /* 0x00000036033c7210 */ /* 0x001fc60007f1e0ff */
[----:B--2---:R0:W-:Y:S01]  /*1470*/  STS.U8 [R25+UR12+0x2000], R0 ;  /* 0x0020000019007988 */ /* 0x0041e2000800000c */
[----:B------:R-:W-:-:S03]  /*1480*/  IMAD.WIDE.U32 R6, R45, 0x40, R14 ;  /* 0x000000402d067825 */ /* 0x000fc600078e000e */
[----:B------:R-:W2:Y:S01]  /*1490*/  LDG.E.U8 R35, desc[UR20][R62.64] ;  /* 0x000000143e237981 */ /* 0x000ea2000c1e1100 */
[C---:B-1----:R-:W-:Y:S01]  /*14a0*/  IADD3 R58, P2, PT, R3.reuse, R12, RZ ;  /* 0x0000000c033a7210 */ /* 0x042fe20007f5e0ff */
[----:B------:R-:W-:Y:S02]  /*14b0*/  IMAD.X R67, RZ, RZ, R9, P3 ;  /* 0x000000ffff437224 */ /* 0x000fe400018e0609 */
[----:B------:R-:W2:Y:S01]  /*14c0*/  LDG.E.U8 R23, desc[UR20][R70.64+0x20] ;  /* 0x0000201446177981 */ /* 0x000ea2000c1e1100 */
[----:B0-----:R-:W-:Y:S02]  /*14d0*/  IMAD.SHL.U32 R0, R50, 0x2, RZ ;  /* 0x0000000232007824 */ /* 0x001fe400078e00ff */
[----:B------:R-:W-:Y:S01]  /*14e0*/  IMAD.X R61, RZ, RZ, R55, P0 ;  /* 0x000000ffff3d7224 */ /* 0x000fe200000e0637 */
[----:B------:R-:W2:Y:S01]  /*14f0*/  LDG.E.U8 R22, desc[UR20][R68.64+0x20] ;  /* 0x0000201444167981 */ /* 0x000ea2000c1e1100 */
[----:B------:R-:W-:Y:S01]  /*1500*/  IMAD.X R59, RZ, RZ, R13, P2 ;  /* 0x000000ffff3b7224 */ /* 0x000fe200010e060d */
[----:B------:R-:W-:Y:S01]  /*1510*/  IADD3 R12, P0, P2, R3, UR18, R0 ;  /* 0x00000012030c7c10 */ /* 0x000fe2000fa1e000 */
[----:B------:R-:W-:Y:S01]  /*1520*/  IMAD.WIDE.U32 R14, R49, 0x40, R14 ;  /* 0x00000040310e7825 */ /* 0x000fe200078e000e */
[----:B------:R-:W-:Y:S01]  /*1530*/  IADD3 R64, P4, PT, R3, R6, RZ ;  /* 0x0000000603407210 */ /* 0x000fe20007f9e0ff */
[----:B------:R-:W2:Y:S01]  /*1540*/  LDG.E.U8 R54, desc[UR20][R60.64] ;  /* 0x000000143c367981 */ /* 0x000ea2000c1e1100 */
[----:B------:R-:W-:-:S02]  /*1550*/  IADD3.X R13, PT, PT, RZ, UR19, RZ, P0, P2 ;  /* 0x00000013ff0d7c10 */ /* 0x000fc400087e44ff */
[----:B------:R-:W-:Y:S01]  /*1560*/  IADD3 R14, P0, PT, R3, R14, RZ ;  /* 0x0000000e030e7210 */ /* 0x000fe20007f1e0ff */
[----:B------:R-:W-:Y:S01]  /*1570*/  IMAD.X R65, RZ, RZ, R7, P4 ;  /* 0x000000ffff417224 */ /* 0x000fe200020e0607 */
[----:B------:R-:W2:Y:S03]  /*1580*/  LDG.E.U8 R6, desc[UR20][R70.64] ;  /* 0x0000001446067981 */ /* 0x000ea6000c1e1100 */
[----:B------:R-:W-:Y:S01]  /*1590*/  IMAD.X R15, RZ, RZ, R15, P0 ;  /* 0x000000ffff0f7224 */ /* 0x000fe200000e060f */
        /* <DEDUP_REMOVED lines=10> */
[----:B------:R0:W2:Y:S04]  /*1640*/  LDG.E.U8 R57, desc[UR20][R58.64+0x20] ;  /* 0x000020143a397981 */ /* 0x0000a8000c1e1100 */
[----:B------:R1:W2:Y:S04]  /*1650*/  LDG.E.U8 R65, desc[UR20][R12.64+0x20] ;  /* 0x000020140c417981 */ /* 0x0002a8000c1e1100 */
[----:B------:R-:W2:Y:S01]  /*1660*/  LDG.E.U8 R61, desc[UR20][R14.64+0x20] ;  /* 0x000020140e3d7981 */ /* 0x000ea2000c1e1100 */
[----:B------:R-:W-:-:S02]  /*1670*/  LOP3.LUT P2, RZ, R51, 0xff, RZ, 0xc0, !PT ;  /* 0x000000ff33ff7812 */ /* 0x000fc4000784c0ff */
[--C-:B0-----:R-:W-:Y:S02]  /*1680*/  SHF.R.U32.HI R58, RZ, 0x2, R51.reuse ;  /* 0x00000002ff3a7819 */ /* 0x101fe40000011633 */
[----:B------:R-:W-:Y:S01]  /*1690*/  LOP3.LUT R59, R0, 0x1f, R51, 0xf8, !PT ;  /* 0x0000001f003b7812 */ /* 0x000fe200078ef833 */
[----:B------:R-:W-:-:S03]  /*16a0*/  UMOV UR4, 0x1 ;  /* 0x0000000100047882 */ /* 0x000fc60000000000 */
[----:B------:R-:W-:-:S05]  /*16b0*/  LOP3.LUT R59, R59, 0x30, R58, 0x78, !PT ;  /* 0x000000303b3b7812 */ /* 0x000fca00078e783a */
[----:B------:R-:W-:Y:S01]  /*16c0*/  VOTEU.ALL UP0, P2 ;  /* 0x0000000000ff7886 */ /* 0x000fe20001000000 */
[----:B------:R-:W-:Y:S04]  /*16d0*/  STS.U8 [R25+UR12+0x3400], R5 ;  /* 0x0034000519007988 */ /* 0x000fe8000800000c */
[----:B------:R-:W-:-:S04]  /*16e0*/  @!UP0 UIADD3 UR4, UPT, UPT, -UR4, 0x100000, URZ ;  /* 0x0010000004048890 */ /* 0x000fc8000fffe1ff */
[----:B------:R-:W-:Y:S02]  /*16f0*/  @!UP0 USHF.L.U32 UR5, UR4, 0xb, URZ ;  /* 0x0000000b04058899 */ /* 0x000fe400080006ff */
[----:B------:R-:W-:Y:S01]  /*1700*/  @!UP0 USHF.L.U32 UR4, UR4, 0x1, URZ ;  /* 0x0000000104048899 */ /* 0x000fe200080006ff */
[----:B------:R-:W-:Y:S01]  /*1710*/  STS.U8 [R25+UR12+0x3800], R24 ;  /* 0x0038001819007988 */ /* 0x000fe2000800000c */
[----:B-1----:R-:W-:-:S03]  /*1720*/  SHF.R.U32.HI R12, RZ, 0x5, R51 ;  /* 0x00000005ff0c7819 */ /* 0x002fc60000011633 */
[----:B------:R0:W-:Y:S01]  /*1730*/  STS.U8 [R25+UR12+0x3c00], R4 ;  /* 0x003c000419007988 */ /* 0x0001e2000800000c */
[----:B------:R-:W-:Y:S01]  /*1740*/  VOTEU.ALL UP1, P2 ;  /* 0x0000000000ff7886 */ /* 0x000fe20001020000 */
[----:B------:R-:W-:Y:S02]  /*1750*/  R2UR UR10, R12 ;  /* 0x000000000c0a72ca */ /* 0x000fe400000e0000 */
[----:B------:R-:W-:-:S11]  /*1760*/  R2UR UR13, R26 ;  /* 0x000000001a0d72ca */ /* 0x000fd600000e0000 */
[----:B------:R-:W-:Y:S01]  /*1770*/  UISETP.NE.U32.AND UP0, UPT, UR10, URZ, UPT ;  /* 0x000000ff0a00728c */ /* 0x000fe2000bf05070 */
[----:B0-----:R-:W-:Y:S01]  /*1780*/  LOP3.LUT R4, R51, 0xff, RZ, 0xc0, !PT ;  /* 0x000000ff33047812 */ /* 0x001fe200078ec0ff */
[----:B------:R-:W-:Y:S04]  /*1790*/  STS.U8 [R59+UR12+0x4a00], R33 ;  /* 0x004a00213b007988 */ /* 0x000fe8000800000c */
[----:B---3--:R-:W-:Y:S04]  /*17a0*/  STS.U8 [R59+UR12+0x4800], R34 ;  /* 0x004800223b007988 */ /* 0x008fe8000800000c */
[----:B----4-:R-:W-:Y:S04]  /*17b0*/  STS.U8 [R59+UR12+0x4c00], R32 ;  /* 0x004c00203b007988 */ /* 0x010fe8000800000c */
[----:B------:R-:W-:Y:S04]  /*17c0*/  STS.U8 [R59+UR12+0x4e00], R31 ;  /* 0x004e001f3b007988 */ /* 0x000fe8000800000c */
[----:B------:R-:W-:Y:S04]  /*17d0*/  STS.U8 [R59+UR12+0x4600], R8 ;  /* 0x004600083b007988 */ /* 0x000fe8000800000c */
[----:B------:R-:W-:Y:S04]  /*17e0*/  STS.U8 [R59+UR12+0x5000], R30 ;  /* 0x0050001e3b007988 */ /* 0x000fe8000800000c */
[----:B------:R-:W-:Y:S04]  /*17f0*/  STS.U8 [R59+UR12+0x5200], R29 ;  /* 0x0052001d3b007988 */ /* 0x000fe8000800000c */
[----:B--2---:R-:W-:Y:S04]  /*1800*/  STS.U8 [R59+UR12+0x5800], R35 ;  /* 0x005800233b007988 */ /* 0x004fe8000800000c */
[----:B------:R-:W-:Y:S04]  /*1810*/  STS.U8 [R59+UR12+0x5a00], R54 ;  /* 0x005a00363b007988 */ /* 0x000fe8000800000c */
[----:B------:R0:W-:Y:S04]  /*1820*/  STS.U8 [R59+UR12+0x4200], R6 ;  /* 0x004200063b007988 */ /* 0x0001e8000800000c */
[----:B------:R1:W-:Y:S01]  /*1830*/  STS.U8 [R59+UR12+0x5600], R27 ;  /* 0x0056001b3b007988 */ /* 0x0003e2000800000c */
[----:B0-----:R-:W-:-:S03]  /*1840*/  LOP3.LUT R6, R59, 0x20, RZ, 0x3c, !PT ;  /* 0x000000203b067812 */ /* 0x001fc600078e3cff */
[----:B------:R1:W-:Y:S04]  /*1850*/  STS.U8 [R59+UR12+0x4400], R7 ;  /* 0x004400073b007988 */ /* 0x0003e8000800000c */
        /* <DEDUP_REMOVED lines=19> */
[----:B------:R1:W-:Y:S01]  /*1990*/  STS.U8 [R6+UR12+0x5e00], R61 ;  /* 0x005e003d06007988 */ /* 0x0003e2000800000c */
[----:B------:R0:W-:Y:S06]  /*19a0*/  MEMBAR.ALL.CTA ;  /* 0x0000000000007992 */ /* 0x0001ec0000008000 */
[----:B0-----:R-:W-:Y:S04]  /*19b0*/  FENCE.VIEW.ASYNC.S ;  /* 0x00000000000073c6 */ /* 0x001fe80000000000 */
[----:B------:R-:W0:Y:S02]  /*19c0*/  FENCE.VIEW.ASYNC.S ;  /* 0x00000000000073c6 */ /* 0x000e240000000000 */
[----:B0-----:R1:W0:Y:S02]  /*19d0*/  @!UP1 SYNCS.EXCH.64 URZ, [UR12+0x6000], UR4 ;  /* 0x006000040cff95b2 */ /* 0x0012240008000100 */
[----:B0-----:R-:W-:Y:S06]  /*19e0*/  BAR.SYNC.DEFER_BLOCKING 0x0 ;  /* 0x0000000000007b1d */ /* 0x001fec0000010000 */
[----:B-1----:R-:W-:Y:S05]  /*19f0*/  BRA.U UP0, `(.L_x_6) ;  /* 0x0000000100747547 */ /* 0x002fea000b800000 */
[----:B------:R-:W-:Y:S02]  /*1a00*/  UIADD3 UR4, UPT, UPT, UR12, 0x4000, URZ ;  /* 0x000040000c047890 */ /* 0x000fe4000fffe0ff */
[----:B------:R-:W-:Y:S02]  /*1a10*/  USHF.R.U32.HI UR6, URZ, 0x4, UR12 ;  /* 0x00000004ff067899 */ /* 0x000fe4000801160c */
[----:B------:R-:W-:Y:S02]  /*1a20*/  USHF.R.U32.HI UR4, URZ, 0x4, UR4 ;  /* 0x00000004ff047899 */ /* 0x000fe40008011604 */
[----:B------:R-:W-:Y:S02]  /*1a30*/  USGXT.U32 UR6, UR6, 0xe ;  /* 0x0000000e0606789a */ /* 0x000fe40008000000 */
[----:B------:R-:W-:Y:S02]  /*1a40*/  USGXT.U32 UR8, UR4, 0xe ;  /* 0x0000000e0408789a */ /* 0x000fe40008000000 */
[----:B------:R-:W-:-:S02]  /*1a50*/  UIADD3 UR24, UP0, UPT, UR6, 0x2, URZ ;  /* 0x0000000206187890 */ /* 0x000fc4000ff1e0ff */
[----:B------:R-:W-:Y:S01]  /*1a60*/  UIADD3 UR22, UP1, UPT, UR8, 0x80, URZ ;  /* 0x0000008008167890 */ /* 0x000fe2000ff3e0ff */
[----:B------:R-:W-:Y:S01]  /*1a70*/  UMOV UR4, URZ ;  /* 0x000000ff00047c82 */ /* 0x000fe20008000000 */
[----:B------:R-:W-:Y:S01]  /*1a80*/  UMOV UR26, 0x0 ;  /* 0x00000000001a7882 */ /* 0x000fe20000000000 */
[----:B------:R-:W-:Y:S02]  /*1a90*/  UIADD3.X UR25, UPT, UPT, UR4, 0x40004040, URZ, UP0, !UPT ;  /* 0x4000404004197890 */ /* 0x000fe400087fe4ff */
[----:B------:R-:W-:Y:S02]  /*1aa0*/  UIADD3.X UR23, UPT, UPT, UR4, -0x7fffbfe0, URZ, UP1, !UPT ;  /* 0x8000402004177890 */ /* 0x000fe40008ffe4ff */
[----:B------:R-:W-:Y:S02]  /*1ab0*/  UIADD3.64 UR4, UPT, UPT, UR24, 0x2, URZ ;  /* 0x0000000218047897 */ /* 0x000fe4000fffe0ff */
[----:B------:R-:W-:Y:S02]  /*1ac0*/  UIADD3.64 UR14, UPT, UPT, UR22, 0x80, URZ ;  /* 0x00000080160e7897 */ /* 0x000fe4000fffe0ff */
[----:B------:R-:W-:-:S02]  /*1ad0*/  UIADD3.64 UR16, UPT, UPT, UR24, 0x4, URZ ;  /* 0x0000000418107897 */ /* 0x000fc4000fffe0ff */
[----:B------:R-:W-:Y:S01]  /*1ae0*/  UIADD3.64 UR18, UPT, UPT, UR22, 0x100, URZ ;  /* 0x0000010016127897 */ /* 0x000fe2000fffe0ff */
[----:B------:R-:W-:Y:S01]  /*1af0*/  UMOV UR27, 0x8110010 ;  /* 0x08110010001b7882 */ /* 0x000fe20000000000 */
[----:B------:R-:W-:Y:S01]  /*1b00*/  UMOV UR7, 0x40004040 ;  /* 0x4000404000077882 */ /* 0x000fe20000000000 */
[----:B------:R-:W-:Y:S01]  /*1b10*/  UMOV UR9, 0x80004020 ;  /* 0x8000402000097882 */ /* 0x000fe20000000000 */
[----:B------:R-:W-:Y:S01]  /*1b20*/  UMOV UR28, 0x0 ;  /* 0x00000000001c7882 */ /* 0x000fe20000000000 */
[----:B------:R-:W-:Y:S01]  /*1b30*/  UMOV UR29, 0x8110010 ;  /* 0x08110010001d7882 */ /* 0x000fe20000000000 */
[----:B------:R-:W-:Y:S01]  /*1b40*/  UMOV UR30, 0x0 ;  /* 0x00000000001e7882 */ /* 0x000fe20000000000 */
[----:B------:R-:W-:Y:S01]  /*1b50*/  UMOV UR31, 0x8110010 ;  /* 0x08110010001f7882 */ /* 0x000fe20000000000 */
[----:B------:R0:W-:Y:S01]  /*1b60*/  UTCQMMA gdesc[UR6], gdesc[UR8], tmem[UR13], tmem[UR26], idesc[UR27], !UPT ;  /* 0x00ff1a08060075ea */ /* 0x0001e2000f80030d */
[----:B------:R-:W-:Y:S01]  /*1b70*/  UMOV UR32, 0x0 ;  /* 0x0000000000207882 */ /* 0x000fe20000000000 */
[----:B------:R-:W-:Y:S01]  /*1b80*/  UMOV UR33, 0x8110010 ;  /* 0x0811001000217882 */ /* 0x000fe20000000000 */
[----:B------:R0:W-:Y:S01]  /*1b90*/  UTCQMMA gdesc[UR24], gdesc[UR22], tmem[UR13], tmem[UR28], idesc[UR29], UPT ;  /* 0x00ff1c16180075ea */ /* 0x0001e2000b80030d */
[----:B------:R0:W-:Y:S01]  /*1ba0*/  UTCQMMA gdesc[UR4], gdesc[UR14], tmem[UR13], tmem[UR30], idesc[UR31], UPT ;  /* 0x00ff1e0e040075ea */ /* 0x0001e2000b80030d */
[----:B------:R0:W-:Y:S01]  /*1bb0*/  UTCQMMA gdesc[UR16], gdesc[UR18], tmem[UR13], tmem[UR32], idesc[UR33], UPT ;  /* 0x00ff2012100075ea */ /* 0x0001e2000b80030d */
[----:B------:R-:W-:Y:S01]  /*1bc0*/  NOP ;  /* 0x0000000000007918 */ /* 0x000fe20000000000 */
.L_x_6:
[----:B------:R-:W-:Y:S01]  /*1bd0*/  ELECT P0, URZ, PT ;  /* 0x0000000000ff782f */ /* 0x000fe20003800000 */
[----:B0-----:R-:W-:-:S03]  /*1be0*/  UIADD3 UR4, UPT, UPT, UR12, 0x6000, URZ ;  /* 0x000060000c047890 */ /* 0x001fc6000fffe0ff */
[----:B------:R-:W-:Y:S01]  /*1bf0*/  ISETP.LT.U32.AND P0, PT, R4, 0x20, P0 ;  /* 0x000000200400780c */ /* 0x000fe20000701070 */
[----:B------:R-:W-:-:S12]  /*1c00*/  UMOV UR5, URZ ;  /* 0x000000ff00057c82 */ /* 0x000fd80008000000 */
[----:B------:R-:W-:Y:S01]  /*1c10*/  VOTEU.ANY UP0, P0 ;  /* 0x0000000000ff7886 */ /* 0x000fe20000000100 */
[----:B------:R-:W-:-:S04]  /*1c20*/  VOTEU.ANY UP1, P0 ;  /* 0x0000000000ff7886 */ /* 0x000fc80000020100 */
[----:B------:R-:W-:Y:S01]  /*1c30*/  @UP0 UMOV UR6, UR4 ;  /* 0x0000000400060c82 */ /* 0x000fe20008000000 */
[----:B------:R-:W-:Y:S01]  /*1c40*/  USHF.L.U32 UR4, UR10, 0x15, URZ ;  /* 0x000000150a047899 */ /* 0x000fe200080006ff */
[----:B------:R0:W-:Y:S01]  /*1c50*/  @UP1 UTCBAR [UR6], URZ ;  /* 0x000000ff060013e9 */ /* 0x0001e200080000ff */
[----:B------:R-:W-:Y:S01]  /*1c60*/  BAR.SYNC.DEFER_BLOCKING 0x0 ;  /* 0x0000000000007b1d */ /* 0x000fe20000010000 */
[----:B------:R-:W-:Y:S02]  /*1c70*/  USHF.L.U32 UR5, UR10, 0x3, URZ ;  /* 0x000000030a057899 */ /* 0x000fe400080006ff */
[----:B------:R-:W-:Y:S02]  /*1c80*/  ULOP3.LUT UR4, UR4, 0x600000, URZ, 0xc0, !UPT ;  /* 0x0060000004047892 */ /* 0x000fe4000f8ec0ff */
[----:B------:R-:W-:-:S04]  /*1c90*/  ULOP3.LUT UR5, UR5, 0x20, URZ, 0xc0, !UPT ;  /* 0x0000002005057892 */ /* 0x000fc8000f8ec0ff */
[----:B------:R-:W-:Y:S01]  /*1ca0*/  UIADD3 UR4, UPT, UPT, UR5, UR4, UR13 ;  /* 0x0000000405047290 */ /* 0x000fe2000fffe00d */
[----:B------:R-:W1:Y:S02]  /*1cb0*/  SYNCS.PHASECHK.TRANS64.TRYWAIT P0, [UR12+0x6000], RZ ;  /* 0x006000ffff0075a7 */ /* 0x000e64000800110c */
[----:B01----:R-:W-:Y:S09]  /*1cc0*/  @!P0 BRA `(.L_x_7) ;  /* 0x0000000800a08947 */ /* 0x003ff20003800000 */
.L_x_11:
[----:B------:R-:W-:Y:S01]  /*1cd0*/  BAR.SYNC.DEFER_BLOCKING 0x0 ;  /* 0x0000000000007b1d */ /* 0x000fe20000010000 */
[C---:B------:R-:W-:Y:S01]  /*1ce0*/  LOP3.LUT R53, R51.reuse, 0x7, RZ, 0xc0, !PT ;  /* 0x0000000733357812 */ /* 0x040fe200078ec0ff */
[C---:B------:R-:W-:Y:S02]  /*1cf0*/  IMAD.SHL.U32 R54, R51.reuse, 0x10, RZ ;  /* 0x0000001033367824 */ /* 0x040fe400078e00ff */
[C---:B------:R-:W-:Y:S02]  /*1d00*/  IMAD.SHL.U32 R55, R51.reuse, 0x100, RZ ;  /* 0x0000010033377824 */ /* 0x040fe400078e00ff */
[----:B------:R-:W-:Y:S01]  /*1d10*/  IMAD.SHL.U32 R51, R51, 0x8, RZ ;  /* 0x0000000833337824 */ /* 0x000fe200078e00ff */
[----:B------:R-:W-:Y:S01]  /*1d20*/  LOP3.LUT R54, R54, 0xff0, RZ, 0xc0, !PT ;  /* 0x00000ff036367812 */ /* 0x000fe200078ec0ff */
[----:B------:R-:W0:Y:S01]  /*1d30*/  LDTM.x32 R4, tmem[UR4] ;  /* 0x00000004000479ee */ /* 0x000e2200082c0000 */
[----:B------:R-:W-:Y:S01]  /*1d40*/  IMAD R57, R50, 0x8, R53 ;  /* 0x0000000832397824 */ /* 0x000fe200078e0235 */
[----:B------:R-:W-:Y:S01]  /*1d50*/  LOP3.LUT R55, R55, 0x800, RZ, 0xc0, !PT ;  /* 0x0000080037377812 */ /* 0x000fe200078ec0ff */
[----:B------:R-:W1:Y:S01]  /*1d60*/  LDCU.64 UR4, c[0x0][0x390] ;  /* 0x00007200ff0477ac */ /* 0x000e620008000a00 */
[----:B------:R-:W-:Y:S01]  /*1d70*/  LOP3.LUT R50, R51, 0x80, RZ, 0xc0, !PT ;  /* 0x0000008033327812 */ /* 0x000fe200078ec0ff */
[----:B------:R-:W-:-:S02]  /*1d80*/  IMAD.SHL.U32 R57, R57, 0x10, RZ ;  /* 0x0000001039397824 */ /* 0x000fc400078e00ff */
[----:B------:R-:W-:Y:S01]  /*1d90*/  IMAD R51, R53, 0x1000, R54 ;  /* 0x0000100035337824 */ /* 0x000fe200078e0236 */
[----:B------:R-:W-:Y:S01]  /*1da0*/  IADD3 R55, PT, PT, R50, UR12, R55 ;  /* 0x0000000c32377c10 */ /* 0x000fe2000fffe037 */
[----:B------:R-:W-:Y:S01]  /*1db0*/  IMAD.SHL.U32 R3, R3, 0x4, RZ ;  /* 0x0000000403037824 */ /* 0x000fe200078e00ff */
[----:B------:R-:W-:Y:S01]  /*1dc0*/  LOP3.LUT R50, R57, R52, RZ, 0x3c, !PT ;  /* 0x0000003439327212 */ /* 0x000fe200078e3cff */
[----:B------:R-:W-:Y:S01]  /*1dd0*/  IMAD.SHL.U32 R0, R0, 0x4, RZ ;  /* 0x0000000400007824 */ /* 0x000fe200078e00ff */
[C---:B------:R-:W-:Y:S02]  /*1de0*/  LOP3.LUT R52, R51.reuse, 0x10, RZ, 0x3c, !PT ;  /* 0x0000001033347812 */ /* 0x040fe400078e3cff */
[C---:B------:R-:W-:Y:S01]  /*1df0*/  LOP3.LUT R53, R51.reuse, 0x20, RZ, 0x3c, !PT ;  /* 0x0000002033357812 */ /* 0x040fe200078e3cff */
[----:B------:R-:W-:Y:S01]  /*1e00*/  IMAD.IADD R50, R50, 0x1, R55 ;  /* 0x0000000132327824 */ /* 0x000fe200078e0237 */
[----:B------:R-:W0:Y:S01]  /*1e10*/  @!P2 SYNCS.CCTL.IV [UR12+0x6000] ;  /* 0x00600000ff00a9b1 */ /* 0x000e22000800000c */
[----:B------:R-:W-:Y:S01]  /*1e20*/  NOP ;  /* 0x0000000000007918 */ /* 0x000fe20000000000 */
[----:B0-----:R-:W-:Y:S01]  /*1e30*/  BAR.SYNC.DEFER_BLOCKING 0x0 ;  /* 0x0000000000007b1d */ /* 0x001fe20000010000 */
[----:B------:R-:W-:-:S02]  /*1e40*/  LOP3.LUT R54, R51, 0x30, RZ, 0x3c, !PT ;  /* 0x0000003033367812 */ /* 0x000fc400078e3cff */
[C---:B------:R-:W-:Y:S02]  /*1e50*/  LOP3.LUT R55, R51.reuse, 0x40, RZ, 0x3c, !PT ;  /* 0x0000004033377812 */ /* 0x040fe400078e3cff */
[C---:B------:R-:W-:Y:S02]  /*1e60*/  LOP3.LUT R56, R51.reuse, 0x50, RZ, 0x3c, !PT ;  /* 0x0000005033387812 */ /* 0x040fe400078e3cff */
[C---:B------:R-:W-:Y:S02]  /*1e70*/  LOP3.LUT R57, R51.reuse, 0x60, RZ, 0x3c, !PT ;  /* 0x0000006033397812 */ /* 0x040fe400078e3cff */
[----:B------:R-:W-:Y:S01]  /*1e80*/  LOP3.LUT R58, R51, 0x70, RZ, 0x3c, !PT ;  /* 0x00000070333a7812 */ /* 0x000fe200078e3cff */
[----:B------:R-:W-:Y:S04]  /*1e90*/  STS.128 [R51+UR12], R4 ;  /* 0x0000000433007988 */ /* 0x000fe80008000c0c */
[----:B------:R0:W-:Y:S04]  /*1ea0*/  STS.128 [R52+UR12], R8 ;  /* 0x0000000834007988 */ /* 0x0001e80008000c0c */
[----:B------:R2:W-:Y:S04]  /*1eb0*/  STS.128 [R53+UR12], R12 ;  /* 0x0000000c35007988 */ /* 0x0005e80008000c0c */
[----:B------:R-:W-:Y:S04]  /*1ec0*/  STS.128 [R54+UR12], R16 ;  /* 0x0000001036007988 */ /* 0x000fe80008000c0c */
[----:B------:R-:W-:Y:S04]  /*1ed0*/  STS.128 [R55+UR12], R20 ;  /* 0x0000001437007988 */ /* 0x000fe80008000c0c */
[----:B------:R3:W-:Y:S01]  /*1ee0*/  STS.128 [R56+UR12], R24 ;  /* 0x0000001838007988 */ /* 0x0007e20008000c0c */
[----:B0-----:R-:W0:Y:S01]  /*1ef0*/  LDC.64 R8, c[0x0][0x390] ;  /* 0x0000e400ff087b82 */ /* 0x001e220000000a00 */
[----:B-1----:R-:W-:-:S02]  /*1f00*/  IADD3 R52, P0, P2, R3, UR4, R0 ;  /* 0x0000000403347c10 */ /* 0x002fc4000fa1e000 */
[----:B------:R-:W-:Y:S02]  /*1f10*/  STS.128 [R57+UR12], R28 ;  /* 0x0000001c39007988 */ /* 0x000fe40008000c0c */
[----:B--2---:R-:W-:Y:S02]  /*1f20*/  IADD3.X R53, PT, PT, RZ, UR5, RZ, P0, P2 ;  /* 0x00000005ff357c10 */ /* 0x004fe400087e44ff */
[----:B------:R1:W-:Y:S01]  /*1f30*/  STS.128 [R58+UR12], R32 ;  /* 0x000000203a007988 */ /* 0x0003e20008000c0c */
[----:B------:R-:W-:Y:S01]  /*1f40*/  BAR.SYNC.DEFER_BLOCKING 0x0 ;  /* 0x0000000000007b1d */ /* 0x000fe20000010000 */
[----:B0-----:R-:W-:-:S04]  /*1f50*/  IMAD.WIDE.U32 R10, R2, 0x100, R8 ;  /* 0x00000100020a7825 */ /* 0x001fc800078e0008 */
[----:B---3--:R-:W-:Y:S01]  /*1f60*/  IMAD.WIDE.U32 R24, R40, 0x100, R8 ;  /* 0x0000010028187825 */ /* 0x008fe200078e0008 */
[----:B------:R-:W-:-:S03]  /*1f70*/  IADD3 R40, P0, PT, R10, R3, RZ ;  /* 0x000000030a287210 */ /* 0x000fc60007f1e0ff */
[--C-:B------:R-:W-:Y:S01]  /*1f80*/  IMAD.WIDE.U32 R12, R36, 0x100, R8.reuse ;  /* 0x00000100240c7825 */ /* 0x100fe200078e0008 */
[----:B------:R-:W0:Y:S03]  /*1f90*/  LDSM.16.M88.4 R4, [R50] ;  /* 0x000000003204783b */ /* 0x000e260000000200 */
[--C-:B------:R-:W-:Y:S01]  /*1fa0*/  IMAD.WIDE.U32 R14, R37, 0x100, R8.reuse ;  /* 0x00000100250e7825 */ /* 0x100fe200078e0008 */
[----:B------:R-:W2:Y:S03]  /*1fb0*/  LDSM.16.M88.4 R20, [R50+0x100] ;  /* 0x000100003214783b */ /* 0x000ea60000000200 */
[----:B------:R-:W-:-:S04]  /*1fc0*/  IMAD.WIDE.U32 R26, R41, 0x100, R8 ;  /* 0x00000100291a7825 */ /* 0x000fc800078e0008 */
[----:B-1----:R-:W-:Y:S01]  /*1fd0*/  IMAD.WIDE.U32 R32, R44, 0x100, R8 ;  /* 0x000001002c207825 */ /* 0x002fe200078e0008 */
[----:B------:R-:W-:-:S03]  /*1fe0*/  IADD3 R44, P2, PT, R12, R3, RZ ;  /* 0x000000030c2c7210 */ /* 0x000fc60007f5e0ff */
[----:B------:R-:W-:-:S04]  /*1ff0*/  IMAD.WIDE.U32 R34, R46, 0x100, R8 ;  /* 0x000001002e227825 */ /* 0x000fc800078e0008 */
[----:B------:R-:W-:Y:S01]  /*2000*/  IMAD.X R41, RZ, RZ, R11, P0 ;  /* 0x000000ffff297224 */ /* 0x000fe200000e060b */
[----:B------:R-:W-:Y:S01]  /*2010*/  IADD3 R46, P0, PT, R14, R3, RZ ;  /* 0x000000030e2e7210 */ /* 0x000fe20007f1e0ff */
[----:B------:R-:W-:-:S04]  /*2020*/  IMAD.WIDE.U32 R16, R38, 0x100, R8 ;  /* 0x0000010026107825 */ /* 0x000fc800078e0008 */
[----:B------:R-:W-:-:S04]  /*2030*/  IMAD.WIDE.U32 R18, R39, 0x100, R8 ;  /* 0x0000010027127825 */ /* 0x000fc800078e0008 */
[----:B------:R-:W-:-:S04]  /*2040*/  IMAD.WIDE.U32 R36, R47, 0x100, R8 ;  /* 0x000001002f247825 */ /* 0x000fc800078e0008 */
[----:B------:R-:W-:-:S04]  /*2050*/  IMAD.WIDE.U32 R38, R48, 0x100, R8 ;  /* 0x0000010030267825 */ /* 0x000fc800078e0008 */
[----:B------:R-:W-:Y:S01]  /*2060*/  IMAD.X R47, RZ, RZ, R15, P0 ;  /* 0x000000ffff2f7224 */ /* 0x000fe200000e060f */
[-C--:B------:R-:W-:Y:S01]  /*2070*/  IADD3 R54, P0, PT, R24, R3.reuse, RZ ;  /* 0x0000000318367210 */ /* 0x080fe20007f1e0ff */
[--C-:B------:R-:W-:Y:S01]  /*2080*/  IMAD.WIDE.U32 R30, R43, 0x100, R8.reuse ;  /* 0x000001002b1e7825 */ /* 0x100fe200078e0008 */
[----:B0-----:R-:W-:Y:S03]  /*2090*/  STG.E desc[UR20][R52.64], R4 ;  /* 0x0000000434007986 */ /* 0x001fe6000c101914 */
[--C-:B------:R-:W-:Y:S01]  /*20a0*/  IMAD.WIDE.U32 R28, R42, 0x100, R8.reuse ;  /* 0x000001002a1c7825 */ /* 0x100fe200078e0008 */
[----:B------:R0:W-:Y:S03]  /*20b0*/  STG.E desc[UR20][R52.64+0x80], R5 ;  /* 0x0000800534007986 */ /* 0x0001e6000c101914 */
[----:B------:R-:W-:Y:S01]  /*20c0*/  IMAD.WIDE.U32 R42, R49, 0x100, R8 ;  /* 0x00000100312a7825 */ /* 0x000fe200078e0008 */
[----:B------:R-:W-:Y:S03]  /*20d0*/  STG.E desc[UR20][R40.64], R6 ;  /* 0x0000000628007986 */ /* 0x000fe6000c101914 */
[----:B------:R-:W-:Y:S01]  /*20e0*/  IMAD.X R55, RZ, RZ, R25, P0 ;  /* 0x000000ffff377224 */ /* 0x000fe200000e0619 */
[-C--:B------:R-:W-:Y:S01]  /*20f0*/  IADD3 R60, P0, PT, R30, R3.reuse, RZ ;  /* 0x000000031e3c7210 */ /* 0x080fe20007f1e0ff */
[----:B------:R-:W-:Y:S04]  /*2100*/  STG.E desc[UR20][R40.64+0x80], R7 ;  /* 0x0000800728007986 */ /* 0x000fe8000c101914 */
[----:B------:R-:W-:Y:S01]  /*2110*/  IMAD.X R61, RZ, RZ, R31, P0 ;  /* 0x000000ffff3d7224 */ /* 0x000fe200000e061f */
[-C--:B0-----:R-:W-:Y:S01]  /*2120*/  IADD3 R52, P3, PT, R18, R3.reuse, RZ ;  /* 0x0000000312347210 */ /* 0x081fe20007f7e0ff */
[----:B------:R-:W-:Y:S01]  /*2130*/  IMAD.WIDE.U32 R4, R45, 0x100, R8 ;  /* 0x000001002d047825 */ /* 0x000fe200078e0008 */
[-C--:B------:R-:W-:Y:S01]  /*2140*/  IADD3 R64, P0, PT, R34, R3.reuse, RZ ;  /* 0x0000000322407210 */ /* 0x080fe20007f1e0ff */
[----:B------:R-:W0:Y:S02]  /*2150*/  LDSM.16.M88.4 R8, [R50+0x200] ;  /* 0x000200003208783b */ /* 0x000e240000000200 */
[----:B------:R-:W-:Y:S01]  /*2160*/  IMAD.X R45, RZ, RZ, R13, P2 ;  /* 0x000000ffff2d7224 */ /* 0x000fe200010e060d */
[-C--:B------:R-:W-:Y:S01]  /*2170*/  IADD3 R48, P2, PT, R16, R3.reuse, RZ ;  /* 0x0000000310307210 */ /* 0x080fe20007f5e0ff */
[----:B------:R-:W-:Y:S01]  /*2180*/  IMAD.X R53, RZ, RZ, R19, P3 ;  /* 0x000000ffff357224 */ /* 0x000fe200018e0613 */
[-C--:B------:R-:W-:Y:S01]  /*2190*/  IADD3 R58, P3, PT, R28, R3.reuse, RZ ;  /* 0x000000031c3a7210 */ /* 0x080fe20007f7e0ff */
[----:B------:R-:W1:Y:S01]  /*21a0*/  LDSM.16.M88.4 R12, [R50+0x300] ;  /* 0x00030000320c783b */ /* 0x000e620000000200 */
[----:B------:R-:W-:Y:S01]  /*21b0*/  IMAD.X R65, RZ, RZ, R35, P0 ;  /* 0x000000ffff417224 */ /* 0x000fe200000e0623 */
[-C--:B------:R-:W-:Y:S01]  /*21c0*/  IADD3 R2, P0, PT, R36, R3.reuse, RZ ;  /* 0x0000000324027210 */ /* 0x080fe20007f1e0ff */
[----:B------:R-:W-:Y:S01]  /*21d0*/  IMAD.X R49, RZ, RZ, R17, P2 ;  /* 0x000000ffff317224 */ /* 0x000fe200010e0611 */
[-C--:B------:R-:W-:Y:S01]  /*21e0*/  IADD3 R56, P2, PT, R26, R3.reuse, RZ ;  /* 0x000000031a387210 */ /* 0x080fe20007f5e0ff */
[----:B------:R-:W3:Y:S01]  /*21f0*/  LDSM.16.M88.4 R16, [R50+0x400] ;  /* 0x000400003210783b */ /* 0x000ee20000000200 */
[----:B------:R-:W-:Y:S01]  /*2200*/  IMAD.X R59, RZ, RZ, R29, P3 ;  /* 0x000000ffff3b7224 */ /* 0x000fe200018e061d */
[----:B------:R-:W-:-:S02]  /*2210*/  IADD3 R4, P3, PT, R4, R3, RZ ;  /* 0x0000000304047210 */ /* 0x000fc40007f7e0ff */
[----:B------:R-:W-:Y:S01]  /*2220*/  IMAD.X R57, RZ, RZ, R27, P2 ;  /* 0x000000ffff397224 */ /* 0x000fe200010e061b */
[----:B------:R-:W-:Y:S01]  /*2230*/  IADD3 R62, P2, PT, R32, R3, RZ ;  /* 0x00000003203e7210 */ /* 0x000fe20007f5e0ff */
[----:B------:R-:W4:Y:S01]  /*2240*/  LDSM.16.M88.4 R24, [R50+0x500] ;  /* 0x000500003218783b */ /* 0x000f220000000200 */
[----:B------:R-:W-:-:S03]  /*2250*/  IMAD.X R5, RZ, RZ, R5, P3 ;  /* 0x000000ffff057224 */ /* 0x000fc600018e0605 */
[----:B------:R-:W5:Y:S01]  /*2260*/  LDSM.16.M88.4 R28, [R50+0x600] ;  /* 0x00060000321c783b */ /* 0x000f620000000200 */
[----:B------:R-:W-:Y:S01]  /*2270*/  IMAD.X R63, RZ, RZ, R33, P2 ;  /* 0x000000ffff3f7224 */ /* 0x000fe200010e0621 */
[-C--:B------:R-:W-:Y:S02]  /*2280*/  IADD3 R36, P2, PT, R38, R3.reuse, RZ ;  /* 0x0000000326247210 */ /* 0x080fe40007f5e0ff */
[----:B------:R-:W3:Y:S01]  /*2290*/  LDSM.16.M88.4 R32, [R50+0x700] ;  /* 0x000700003220783b */ /* 0x000ee20000000200 */
[----:B------:R-:W-:Y:S01]  /*22a0*/  IADD3 R38, P3, PT, R42, R3, RZ ;  /* 0x000000032a267210 */ /* 0x000fe20007f7e0ff */
[----:B------:R-:W-:Y:S02]  /*22b0*/  IMAD.X R3, RZ, RZ, R37, P0 ;  /* 0x000000ffff037224 */ /* 0x000fe400000e0625 */
[----:B--2---:R2:W-:Y:S01]  /*22c0*/  STG.E desc[UR20][R44.64], R20 ;  /* 0x000000142c007986 */ /* 0x0045e2000c101914 */
[----:B------:R-:W-:Y:S02]  /*22d0*/  IMAD.X R37, RZ, RZ, R39, P2 ;  /* 0x000000ffff257224 */ /* 0x000fe400010e0627 */
[----:B------:R-:W-:Y:S01]  /*22e0*/  IMAD.X R39, RZ, RZ, R43, P3 ;  /* 0x000000ffff277224 */ /* 0x000fe200018e062b */
[----:B------:R2:W-:Y:S04]  /*22f0*/  STG.E desc[UR20][R44.64+0x80], R21 ;  /* 0x000080152c007986 */ /* 0x0005e8000c101914 */
[----:B------:R2:W-:Y:S04]  /*2300*/  STG.E desc[UR20][R46.64], R22 ;  /* 0x000000162e007986 */ /* 0x0005e8000c101914 */
[----:B------:R2:W-:Y:S04]  /*2310*/  STG.E desc[UR20][R46.64+0x80], R23 ;  /* 0x000080172e007986 */ /* 0x0005e8000c101914 */
[----:B0-----:R2:W-:Y:S04]  /*2320*/  STG.E desc[UR20][R48.64], R8 ;  /* 0x0000000830007986 */ /* 0x0015e8000c101914 */
[----:B------:R2:W-:Y:S04]  /*2330*/  STG.E desc[UR20][R48.64+0x80], R9 ;  /* 0x0000800930007986 */ /* 0x0005e8000c101914 */
[----:B------:R2:W-:Y:S04]  /*2340*/  STG.E desc[UR20][R52.64], R10 ;  /* 0x0000000a34007986 */ /* 0x0005e8000c101914 */
[----:B------:R2:W-:Y:S04]  /*2350*/  STG.E desc[UR20][R52.64+0x80], R11 ;  /* 0x0000800b34007986 */ /* 0x0005e8000c101914 */
[----:B-1----:R2:W-:Y:S04]  /*2360*/  STG.E desc[UR20][R54.64], R12 ;  /* 0x0000000c36007986 */ /* 0x0025e8000c101914 */
[----:B------:R2:W-:Y:S04]  /*2370*/  STG.E desc[UR20][R54.64+0x80], R13 ;  /* 0x0000800d36007986 */ /* 0x0005e8000c101914 */
[----:B------:R2:W-:Y:S04]  /*2380*/  STG.E desc[UR20][R56.64], R14 ;  /* 0x0000000e38007986 */ /* 0x0005e8000c101914 */
[----:B------:R2:W-:Y:S04]  /*2390*/  STG.E desc[UR20][R56.64+0x80], R15 ;  /* 0x0000800f38007986 */ /* 0x0005e8000c101914 */
[----:B---3--:R2:W-:Y:S04]  /*23a0*/  STG.E desc[UR20][R58.64], R16 ;  /* 0x000000103a007986 */ /* 0x0085e8000c101914 */
[----:B------:R2:W-:Y:S04]  /*23b0*/  STG.E desc[UR20][R58.64+0x80], R17 ;  /* 0x000080113a007986 */ /* 0x0005e8000c101914 */
[----:B------:R2:W-:Y:S04]  /*23c0*/  STG.E desc[UR20][R60.64], R18 ;  /* 0x000000123c007986 */ /* 0x0005e8000c101914 */
[----:B------:R2:W-:Y:S04]  /*23d0*/  STG.E desc[UR20][R60.64+0x80], R19 ;  /* 0x000080133c007986 */ /* 0x0005e8000c101914 */
[----:B----4-:R2:W-:Y:S04]  /*23e0*/  STG.E desc[UR20][R62.64], R24 ;  /* 0x000000183e007986 */ /* 0x0105e8000c101914 */
[----:B------:R2:W-:Y:S04]  /*23f0*/  STG.E desc[UR20][R62.64+0x80], R25 ;  /* 0x000080193e007986 */ /* 0x0005e8000c101914 */
[----:B------:R2:W-:Y:S04]  /*2400*/  STG.E desc[UR20][R4.64], R26 ;  /* 0x0000001a04007986 */ /* 0x0005e8000c101914 */
[----:B------:R2:W-:Y:S04]  /*2410*/  STG.E desc[UR20][R4.64+0x80], R27 ;  /* 0x0000801b04007986 */ /* 0x0005e8000c101914 */
[----:B-----5:R2:W-:Y:S04]  /*2420*/  STG.E desc[UR20][R64.64], R28 ;  /* 0x0000001c40007986 */ /* 0x0205e8000c101914 */
[----:B------:R2:W-:Y:S04]  /*2430*/  STG.E desc[UR20][R64.64+0x80], R29 ;  /* 0x0000801d40007986 */ /* 0x0005e8000c101914 */
[----:B------:R2:W-:Y:S04]  /*2440*/  STG.E desc[UR20][R2.64], R30 ;  /* 0x0000001e02007986 */ /* 0x0005e8000c101914 */
[----:B------:R2:W-:Y:S04]  /*2450*/  STG.E desc[UR20][R2.64+0x80], R31 ;  /* 0x0000801f02007986 */ /* 0x0005e8000c101914 */
[----:B------:R2:W-:Y:S04]  /*2460*/  STG.E desc[UR20][R36.64], R32 ;  /* 0x0000002024007986 */ /* 0x0005e8000c101914 */
[----:B------:R2:W-:Y:S04]  /*2470*/  STG.E desc[UR20][R36.64+0x80], R33 ;  /* 0x0000802124007986 */ /* 0x0005e8000c101914 */
[----:B------:R2:W-:Y:S04]  /*2480*/  STG.E desc[UR20][R38.64], R34 ;  /* 0x0000002226007986 */ /* 0x0005e8000c101914 */
[----:B------:R2:W-:Y:S01]  /*2490*/  STG.E desc[UR20][R38.64+0x80], R35 ;  /* 0x0000802326007986 */ /* 0x0005e2000c101914 */
[----:B------:R-:W-:Y:S06]  /*24a0*/  BAR.SYNC.DEFER_BLOCKING 0x0 ;  /* 0x0000000000007b1d */ /* 0x000fec0000010000 */
[----:B------:R-:W-:Y:S05]  /*24b0*/  @P1 BRA `(.L_x_8) ;  /* 0x00000000009c1947 */ /* 0x000fea0003800000 */
[----:B------:R-:W-:Y:S01]  /*24c0*/  NOP ;  /* 0x0000000000007918 */ /* 0x000fe20000000000 */
[----:B------:R-:W-:Y:S01]  /*24d0*/  UMOV UR4, 0x50 ;  /* 0x0000005000047882 */ /* 0x000fe20000000000 */
[----:B------:R-:W-:Y:S01]  /*24e0*/  IMAD.U32 R0, RZ, RZ, UR13 ;  /* 0x0000000dff007e24 */ /* 0x000fe2000f8e00ff */
[----:B------:R-:W-:Y:S01]  /*24f0*/  ULEA UR11, UR11, UR4, 0x18 ;  /* 0x000000040b0b7291 */ /* 0x000fe2000f8ec0ff */
[----:B--2---:R-:W-:Y:S02]  /*2500*/  IMAD.MOV.U32 R3, RZ, RZ, 0x3 ;  /* 0x00000003ff037424 */ /* 0x004fe400078e00ff */
[----:B------:R-:W-:Y:S01]  /*2510*/  IMAD.MOV.U32 R7, RZ, RZ, 0x1 ;  /* 0x00000001ff077424 */ /* 0x000fe200078e00ff */
[----:B------:R-:W-:-:S04]  /*2520*/  LOP3.LUT R0, R0, 0xffff, RZ, 0xc0, !PT ;  /* 0x0000ffff00007812 */ /* 0x000fc800078ec0ff */
[----:B------:R-:W-:Y:S01]  /*2530*/  SHF.R.U32.HI R0, RZ, 0x5, R0 ;  /* 0x00000005ff007819 */ /* 0x000fe20000011600 */
[----:B------:R-:W0:Y:S04]  /*2540*/  LDS R5, [UR11] ;  /* 0x0000000bff057984 */ /* 0x000e280008000800 */
[----:B------:R-:W-:Y:S01]  /*2550*/  VIADD R2, R0, 0x10 ;  /* 0x0000001000027836 */ /* 0x000fe20000000000 */
[----:B------:R-:W-:-:S04]  /*2560*/  SHF.L.U32 R0, R3, R0, RZ ;  /* 0x0000000003007219 */ /* 0x000fc800000006ff */
[----:B------:R-:W-:-:S04]  /*2570*/  SHF.L.U32 R3, R7, R2, RZ ;  /* 0x0000000207037219 */ /* 0x000fc800000006ff */
[----:B------:R-:W-:-:S04]  /*2580*/  LOP3.LUT R0, R3, R0, RZ, 0xfc, !PT ;  /* 0x0000000003007212 */ /* 0x000fc800078efcff */
[C---:B------:R-:W-:Y:S02]  /*2590*/  LOP3.LUT R2, R0.reuse, 0xffff, RZ, 0xc0, !PT ;  /* 0x0000ffff00027812 */ /* 0x040fe400078ec0ff */
[----:B0-----:R-:W-:-:S04]  /*25a0*/  LOP3.LUT R3, R0, 0xffff, R5, 0x80, !PT ;  /* 0x0000ffff00037812 */ /* 0x001fc800078e8005 */
[----:B------:R-:W-:-:S13]  /*25b0*/  ISETP.NE.AND P0, PT, R3, R2, PT ;  /* 0x000000020300720c */ /* 0x000fda0003f05270 */
[----:B------:R-:W-:Y:S05]  /*25c0*/  @P0 BRA `(.L_x_9) ;  /* 0x0000000000500947 */ /* 0x000fea0003800000 */
[----:B------:R-:W-:Y:S02]  /*25d0*/  SHF.R.U32.HI R5, RZ, 0x10, R5 ;  /* 0x00000010ff057819 */ /* 0x000fe40000011605 */
[----:B------:R-:W-:-:S04]  /*25e0*/  SHF.R.U32.HI R2, RZ, 0x10, R0 ;  /* 0x00000010ff027819 */ /* 0x000fc80000011600 */
[----:B------:R-:W-:-:S04]  /*25f0*/  LOP3.LUT R5, R5, R2, RZ, 0xc0, !PT ;  /* 0x0000000205057212 */ /* 0x000fc800078ec0ff */
[----:B------:R-:W-:-:S13]  /*2600*/  ISETP.NE.AND P0, PT, R5, R2, PT ;  /* 0x000000020500720c */ /* 0x000fda0003f05270 */
[----:B------:R-:W-:Y:S05]  /*2610*/  @P0 BRA `(.L_x_10) ;  /* 0x0000000000300947 */ /* 0x000fea0003800000 */
[----:B------:R-:W-:Y:S01]  /*2620*/  R2UR UR4, R0 ;  /* 0x00000000000472ca */ /* 0x000fe200000e0000 */
[----:B------:R-:W-:Y:S01]  /*2630*/  VOTEU.ANY UR5, UPT, PT ;  /* 0x0000000000057886 */ /* 0x000fe200038e0100 */
[----:B------:R-:W0:Y:S01]  /*2640*/  S2R R0, SR_LANEID ;  /* 0x0000000000007919 */ /* 0x000e220000000000 */
[----:B------:R-:W-:-:S10]  /*2650*/  UFLO.U32 UR5, UR5 ;  /* 0x00000005000572bd */ /* 0x000fd400080e0000 */
[----:B------:R-:W-:-:S06]  /*2660*/  ULOP3.LUT UR4, URZ, UR4, URZ, 0x33, !UPT ;  /* 0x00000004ff047292 */ /* 0x000fcc000f8e33ff */
[----:B------:R-:W-:-:S04]  /*2670*/  IMAD.U32 R2, RZ, RZ, UR4 ;  /* 0x00000004ff027e24 */ /* 0x000fc8000f8e00ff */
[----:B------:R-:W1:Y:S02]  /*2680*/  REDUX UR6, R2 ;  /* 0x00000000020673c4 */ /* 0x000e640000000000 */
[----:B------:R3:W-:Y:S01]  /*2690*/  UTCATOMSWS.AND URZ, UR4 ;  /* 0x0000000400ff79e3 */ /* 0x0007e20008000000 */
[----:B0-----:R-:W-:Y:S01]  /*26a0*/  ISETP.EQ.U32.AND P0, PT, R0, UR5, PT ;  /* 0x0000000500007c0c */ /* 0x001fe2000bf02070 */
[----:B-1----:R-:W-:-:S12]  /*26b0*/  IMAD.U32 R0, RZ, RZ, UR6 ;  /* 0x00000006ff007e24 */ /* 0x002fd8000f8e00ff */
[----:B------:R3:W-:Y:S01]  /*26c0*/  @P0 ATOMS.AND RZ, [UR11], R0 ;  /* 0x00000000ffff098c */ /* 0x0007e2000a80000b */
[----:B------:R-:W-:Y:S05]  /*26d0*/  BRA `(.L_x_8) ;  /* 0x0000000000147947 */ /* 0x000fea0003800000 */
.L_x_10:
[----:B------:R-:W-:-:S07]  /*26e0*/  MOV R2, 0x2700 ;  /* 0x0000270000027802 */ /* 0x000fce0000000f00 */
[----:B------:R-:W-:Y:S05]  /*26f0*/  CALL.REL.NOINC `($__internal_0_$__cuda_sm10x_tcgen05_guardrail_trap_col_being_dealloced_not_returned_by_alloc) ;  /* 0x0000000000207944 */ /* 0x000fea0003c00000 */
[----:B------:R-:W-:Y:S05]  /*2700*/  BRA `(.L_x_8) ;  /* 0x0000000000087947 */ /* 0x000fea0003800000 */
.L_x_9:
[----:B------:R-:W-:-:S07]  /*2710*/  MOV R2, 0x2730 ;  /* 0x0000273000027802 */ /* 0x000fce0000000f00 */
[----:B------:R-:W-:Y:S05]  /*2720*/  CALL.REL.NOINC `($__internal_2_$__cuda_sm10x_tcgen05_guardrail_trap_unallocated_columns_being_dealloced) ;  /* 0x00000000002c7944 */ /* 0x000fea0003c00000 */
.L_x_8:
[----:B------:R-:W-:Y:S01]  /*2730*/  NOP ;  /* 0x0000000000007918 */ /* 0x000fe20000000000 */
[----:B---3--:R-:W-:Y:S05]  /*2740*/  EXIT ;  /* 0x000000000000794d */ /* 0x008fea0003800000 */
.L_x_7:
[----:B------:R-:W0:Y:S02]  /*2750*/  SYNCS.PHASECHK.TRANS64.TRYWAIT P0, [UR12+0x6000], RZ ;  /* 0x006000ffff0075a7 */ /* 0x000e24000800110c */
[----:B0-----:R-:W-:Y:S05]  /*2760*/  @!P0 BRA `(.L_x_7) ;  /* 0xfffffffc00f88947 */ /* 0x001fea000383ffff */
[----:B------:R-:W-:Y:S05]  /*2770*/  BRA `(.L_x_11) ;  /* 0xfffffff400547947 */ /* 0x000fea000383ffff */
        .weak           $__internal_0_$__cuda_sm10x_tcgen05_guardrail_trap_col_being_dealloced_not_returned_by_alloc
        .type           $__internal_0_$__cuda_sm10x_tcgen05_guardrail_trap_col_being_dealloced_not_returned_by_alloc,@function
        .size           $__internal_0_$__cuda_sm10x_tcgen05_guardrail_trap_col_being_dealloced_not_returned_by_alloc,($__internal_1_$__cuda_sm10x_tcgen05_guardrail_trap_phase_invalid_during_alloc - $__internal_0_$__cuda_sm10x_tcgen05_guardrail_trap_col_being_dealloced_not_returned_by_alloc)
$__internal_0_$__cuda_sm10x_tcgen05_guardrail_trap_col_being_dealloced_not_returned_by_alloc:
[----:B------:R-:W-:Y:S05]  /*2780*/  BPT.TRAP 0x1 ;  /* 0x000000040000795c */ /* 0x000fea0000300000 */
[----:B------:R-:W-:-:S04]  /*2790*/  IMAD.MOV.U32 R3, RZ, RZ, 0x0 ;  /* 0x00000000ff037424 */ /* 0x000fc800078e00ff */
[----:B------:R-:W-:Y:S05]  /*27a0*/  RET.REL.NODEC R2 `(gluon_mma) ;  /* 0xffffffd802147950 */ /* 0x000fea0003c3ffff */
        .weak           $__internal_1_$__cuda_sm10x_tcgen05_guardrail_trap_phase_invalid_during_alloc
        .type           $__internal_1_$__cuda_sm10x_tcgen05_guardrail_trap_phase_invalid_during_alloc,@function
        .size           $__internal_1_$__cuda_sm10x_tcgen05_guardrail_trap_phase_invalid_during_alloc,($__internal_2_$__cuda_sm10x_tcgen05_guardrail_trap_unallocated_columns_being_dealloced - $__internal_1_$__cuda_sm10x_tcgen05_guardrail_trap_phase_invalid_during_alloc)
$__internal_1_$__cuda_sm10x_tcgen05_guardrail_trap_phase_invalid_during_alloc:
[----:B------:R-:W-:Y:S05]  /*27b0*/  BPT.TRAP 0x1 ;  /* 0x000000040000795c */ /* 0x000fea0000300000 */
[----:B------:R-:W-:-:S04]  /*27c0*/  IMAD.MOV.U32 R3, RZ, RZ, 0x0 ;  /* 0x00000000ff037424 */ /* 0x000fc800078e00ff */
[----:B------:R-:W-:Y:S05]  /*27d0*/  RET.REL.NODEC R2 `(gluon_mma) ;  /* 0xffffffd802087950 */ /* 0x000fea0003c3ffff */
        .weak           $__internal_2_$__cuda_sm10x_tcgen05_guardrail_trap_unallocated_columns_being_dealloced
        .type           $__internal_2_$__cuda_sm10x_tcgen05_guardrail_trap_unallocated_columns_being_dealloced,@function
        .size           $__internal_2_$__cuda_sm10x_tcgen05_guardrail_trap_unallocated_columns_being_dealloced,(.L_x_15 - $__internal_2_$__cuda_sm10x_tcgen05_guardrail_trap_unallocated_columns_being_dealloced)
$__internal_2_$__cuda_sm10x_tcgen05_guardrail_trap_unallocated_columns_being_dealloced:
[----:B------:R-:W-:Y:S05]  /*27e0*/  BPT.TRAP 0x1 ;  /* 0x000000040000795c */ /* 0x000fea0000300000 */
[----:B------:R-:W-:-:S04]  /*27f0*/  IMAD.MOV.U32 R3, RZ, RZ, 0x0 ;  /* 0x00000000ff037424 */ /* 0x000fc800078e00ff */
[----:B------:R-:W-:Y:S05]  /*2800*/  RET.REL.NODEC R2 `(gluon_mma) ;  /* 0xffffffd402fc7950 */ /* 0x000fea0003c3ffff */
.L_x_12:
[----:B------:R-:W-:-:S00]  /*2810*/  BRA `(.L_x_12) ;  /* 0xfffffffc00fc7947 */ /* 0x000fc0000383ffff */
[----:B------:R-:W-:-:S00]  /*2820*/  NOP ;  /* 0x0000000000007918 */ /* 0x000fc00000000000 */
        /* <DEDUP_REMOVED lines=13> */
.L_x_15:


//--------------------- .nv.shared.gluon_mma      --------------------------
	.section	.nv.shared.gluon_mma,"aw",@nobits
	.sectionflags	@""
	.align	16
	.zero		1024


//--------------------- .nv.shared.reserved.0     --------------------------
	.section	.nv.shared.reserved.0,"aw",@nobits
	.align	8
	.weak		__nv_reservedSMEM_offset_0_alias
	.size		__nv_reservedSMEM_offset_0_alias, 0, 64
	.other		__nv_reservedSMEM_offset_0_alias,@"STO_CUDA_RESERVED_SHARED STV_DEFAULT"
__nv_reservedSMEM_offset_0_alias:
	.zero		0
.nv.shared.reserved.0:
	.zero		64
	.weak		__nv_reservedSMEM_allocation_phase
	.type		__nv_reservedSMEM_allocation_phase,@object
	.size		__nv_reservedSMEM_allocation_phase,(.L_0 - __nv_reservedSMEM_allocation_phase)
__nv_reservedSMEM_allocation_phase:
	.zero		1
.L_0:
	.zero		7
	.weak		__nv_reservedSMEM_devtool_atexit_pc
	.type		__nv_reservedSMEM_devtool_atexit_pc,@object
	.size		__nv_reservedSMEM_devtool_atexit_pc,(__nv_reservedSMEM_allocation_mask - __nv_reservedSMEM_devtool_atexit_pc)
__nv_reservedSMEM_devtool_atexit_pc:
	.zero		8
	.weak		__nv_reservedSMEM_allocation_mask
	.type		__nv_reservedSMEM_allocation_mask,@object
	.size		__nv_reservedSMEM_allocation_mask,(.L_2 - __nv_reservedSMEM_allocation_mask)
__nv_reservedSMEM_allocation_mask:
	.zero		4
.L_2:


//--------------------- .nv.constant0.gluon_mma   --------------------------
	.section	.nv.constant0.gluon_mma,"a",@progbits
	.sectionflags	@""
	.align	4
.nv.constant0.gluon_mma:
	.zero		936


//--------------------- SYMBOLS --------------------------

	.type		.nv.reservedSmem.offset0,@object
	.size		.nv.reservedSmem.offset0,0x4
	.type		.nv.reservedSmem.cap,@object
	.size		.nv.reservedSmem.cap,0x4
